	.target	sm_90a

	.elftype	@"ET_EXEC"


//--------------------- .note.nv.tkinfo           --------------------------
	.section	.note.nv.tkinfo,"",@"SHT_NOTE"
	.sectionflags	@"SHF_NOTE_NV_TKINFO"
	.tkinfo
        /*0018*/ 	.word	0x00000002
        /*0030*/ 	.string	""
        /*0030*/ 	.string	"ptxas"
        /*0030*/ 	.string	"Cuda compilation tools, release 13.0, V13.0.88"
        /*0030*/ 	.string	"Build cuda_13.0.r13.0/compiler.36424714_0"
        /*0030*/ 	.string	"-arch sm_90a -m 64 "



//--------------------- .note.nv.cuinfo           --------------------------
	.section	.note.nv.cuinfo,"",@"SHT_NOTE"
	.sectionflags	@"SHF_NOTE_NV_CUINFO"
        /*0018*/ 	.short	0x0002
        /*001a*/ 	.short	0x005a
        /*001c*/ 	.short	0x0082
	.zero		2


//--------------------- .nv.info                  --------------------------
	.section	.nv.info,"",@"SHT_CUDA_INFO"
	.align	4


	//----- nvinfo : EIATTR_REGCOUNT
	.align		4
        /*0000*/ 	.byte	0x04, 0x2f
        /*0002*/ 	.short	(.L_29 - .L_28)
	.align		4
.L_28:
        /*0004*/ 	.word	index@(_Z24index_mul_2d_float_dim64PfPKfS1_PKll)
        /*0008*/ 	.word	0x00000016


	//----- nvinfo : EIATTR_FRAME_SIZE
	.align		4
.L_29:
        /*000c*/ 	.byte	0x04, 0x11
        /*000e*/ 	.short	(.L_31 - .L_30)
	.align		4
.L_30:
        /*0010*/ 	.word	index@(_Z24index_mul_2d_float_dim64PfPKfS1_PKll)
        /*0014*/ 	.word	0x00000000


	//----- nvinfo : EIATTR_REGCOUNT
	.align		4
.L_31:
        /*0018*/ 	.byte	0x04, 0x2f
        /*001a*/ 	.short	(.L_33 - .L_32)
	.align		4
.L_32:
        /*001c*/ 	.word	index@(_Z18index_mul_2d_floatPfPKfS1_PKlll)
        /*0020*/ 	.word	0x00000012


	//----- nvinfo : EIATTR_FRAME_SIZE
	.align		4
.L_33:
        /*0024*/ 	.byte	0x04, 0x11
        /*0026*/ 	.short	(.L_35 - .L_34)
	.align		4
.L_34:
        /*0028*/ 	.word	index@(_Z18index_mul_2d_floatPfPKfS1_PKlll)
        /*002c*/ 	.word	0x00000000


	//----- nvinfo : EIATTR_REGCOUNT
	.align		4
.L_35:
        /*0030*/ 	.byte	0x04, 0x2f
        /*0032*/ 	.short	(.L_37 - .L_36)
	.align		4
.L_36:
        /*0034*/ 	.word	index@(_Z17index_mul_2d_halfPN3c104HalfEPKS0_S3_PKlll)
        /*0038*/ 	.word	0x00000010


	//----- nvinfo : EIATTR_FRAME_SIZE
	.align		4
.L_37:
        /*003c*/ 	.byte	0x04, 0x11
        /*003e*/ 	.short	(.L_39 - .L_38)
	.align		4
.L_38:
        /*0040*/ 	.word	index@(_Z17index_mul_2d_halfPN3c104HalfEPKS0_S3_PKlll)
        /*0044*/ 	.word	0x00000000


	//----- nvinfo : EIATTR_REGCOUNT
	.align		4
.L_39:
        /*0048*/ 	.byte	0x04, 0x2f
        /*004a*/ 	.short	(.L_41 - .L_40)
	.align		4
.L_40:
        /*004c*/ 	.word	index@(_Z29index_mul_2d_grad_float_dim64PfS_PKfS1_S1_PKll)
        /*0050*/ 	.word	0x00000018


	//----- nvinfo : EIATTR_FRAME_SIZE
	.align		4
.L_41:
        /*0054*/ 	.byte	0x04, 0x11
        /*0056*/ 	.short	(.L_43 - .L_42)
	.align		4
.L_42:
        /*0058*/ 	.word	index@(_Z29index_mul_2d_grad_float_dim64PfS_PKfS1_S1_PKll)
        /*005c*/ 	.word	0x00000000


	//----- nvinfo : EIATTR_REGCOUNT
	.align		4
.L_43:
        /*0060*/ 	.byte	0x04, 0x2f
        /*0062*/ 	.short	(.L_45 - .L_44)
	.align		4
.L_44:
        /*0064*/ 	.word	index@(_Z23index_mul_2d_grad_floatPfS_PKfS1_S1_PKlll)
        /*0068*/ 	.word	0x00000016


	//----- nvinfo : EIATTR_FRAME_SIZE
	.align		4
.L_45:
        /*006c*/ 	.byte	0x04, 0x11
        /*006e*/ 	.short	(.L_47 - .L_46)
	.align		4
.L_46:
        /*0070*/ 	.word	index@(_Z23index_mul_2d_grad_floatPfS_PKfS1_S1_PKlll)
        /*0074*/ 	.word	0x00000000


	//----- nvinfo : EIATTR_REGCOUNT
	.align		4
.L_47:
        /*0078*/ 	.byte	0x04, 0x2f
        /*007a*/ 	.short	(.L_49 - .L_48)
	.align		4
.L_48:
        /*007c*/ 	.word	index@(_Z22index_mul_2d_grad_halfPN3c104HalfES1_PKS0_S3_S3_PKlll)
        /*0080*/ 	.word	0x00000016


	//----- nvinfo : EIATTR_FRAME_SIZE
	.align		4
.L_49:
        /*0084*/ 	.byte	0x04, 0x11
        /*0086*/ 	.short	(.L_51 - .L_50)
	.align		4
.L_50:
        /*0088*/ 	.word	index@(_Z22index_mul_2d_grad_halfPN3c104HalfES1_PKS0_S3_S3_PKlll)
        /*008c*/ 	.word	0x00000000


	//----- nvinfo : EIATTR_REGCOUNT
	.align		4
.L_51:
        /*0090*/ 	.byte	0x04, 0x2f
        /*0092*/ 	.short	(.L_53 - .L_52)
	.align		4
.L_52:
        /*0094*/ 	.word	index@(_Z34index_mul_2d_grad_grad_float_dim64PfS_S_PKfS1_S1_S1_S1_PKll)
        /*0098*/ 	.word	0x00000020


	//----- nvinfo : EIATTR_FRAME_SIZE
	.align		4
.L_53:
        /*009c*/ 	.byte	0x04, 0x11
        /*009e*/ 	.short	(.L_55 - .L_54)
	.align		4
.L_54:
        /*00a0*/ 	.word	index@(_Z34index_mul_2d_grad_grad_float_dim64PfS_S_PKfS1_S1_S1_S1_PKll)
        /*00a4*/ 	.word	0x00000000


	//----- nvinfo : EIATTR_REGCOUNT
	.align		4
.L_55:
        /*00a8*/ 	.byte	0x04, 0x2f
        /*00aa*/ 	.short	(.L_57 - .L_56)
	.align		4
.L_56:
        /*00ac*/ 	.word	index@(_Z28index_mul_2d_grad_grad_floatPfS_S_PKfS1_S1_S1_S1_PKlll)
        /*00b0*/ 	.word	0x0000001a


	//----- nvinfo : EIATTR_FRAME_SIZE
	.align		4
.L_57:
        /*00b4*/ 	.byte	0x04, 0x11
        /*00b6*/ 	.short	(.L_59 - .L_58)
	.align		4
.L_58:
        /*00b8*/ 	.word	index@(_Z28index_mul_2d_grad_grad_floatPfS_S_PKfS1_S1_S1_S1_PKlll)
        /*00bc*/ 	.word	0x00000000


	//----- nvinfo : EIATTR_REGCOUNT
	.align		4
.L_59:
        /*00c0*/ 	.byte	0x04, 0x2f
        /*00c2*/ 	.short	(.L_61 - .L_60)
	.align		4
.L_60:
        /*00c4*/ 	.word	index@(_Z27index_mul_2d_grad_grad_halfPN3c104HalfES1_S1_PKS0_S3_S3_S3_S3_PKlll)
        /*00c8*/ 	.word	0x0000001c


	//----- nvinfo : EIATTR_FRAME_SIZE
	.align		4
.L_61:
        /*00cc*/ 	.byte	0x04, 0x11
        /*00ce*/ 	.short	(.L_63 - .L_62)
	.align		4
.L_62:
        /*00d0*/ 	.word	index@(_Z27index_mul_2d_grad_grad_halfPN3c104HalfES1_S1_PKS0_S3_S3_S3_S3_PKlll)
        /*00d4*/ 	.word	0x00000000


	//----- nvinfo : EIATTR_MIN_STACK_SIZE
	.align		4
.L_63:
        /*00d8*/ 	.byte	0x04, 0x12
        /*00da*/ 	.short	(.L_65 - .L_64)
	.align		4
.L_64:
        /*00dc*/ 	.word	index@(_Z27index_mul_2d_grad_grad_halfPN3c104HalfES1_S1_PKS0_S3_S3_S3_S3_PKlll)
        /*00e0*/ 	.word	0x00000000


	//----- nvinfo : EIATTR_MIN_STACK_SIZE
	.align		4
.L_65:
        /*00e4*/ 	.byte	0x04, 0x12
        /*00e6*/ 	.short	(.L_67 - .L_66)
	.align		4
.L_66:
        /*00e8*/ 	.word	index@(_Z28index_mul_2d_grad_grad_floatPfS_S_PKfS1_S1_S1_S1_PKlll)
        /*00ec*/ 	.word	0x00000000


	//----- nvinfo : EIATTR_MIN_STACK_SIZE
	.align		4
.L_67:
        /*00f0*/ 	.byte	0x04, 0x12
        /*00f2*/ 	.short	(.L_69 - .L_68)
	.align		4
.L_68:
        /*00f4*/ 	.word	index@(_Z34index_mul_2d_grad_grad_float_dim64PfS_S_PKfS1_S1_S1_S1_PKll)
        /*00f8*/ 	.word	0x00000000


	//----- nvinfo : EIATTR_MIN_STACK_SIZE
	.align		4
.L_69:
        /*00fc*/ 	.byte	0x04, 0x12
        /*00fe*/ 	.short	(.L_71 - .L_70)
	.align		4
.L_70:
        /*0100*/ 	.word	index@(_Z22index_mul_2d_grad_halfPN3c104HalfES1_PKS0_S3_S3_PKlll)
        /*0104*/ 	.word	0x00000000


	//----- nvinfo : EIATTR_MIN_STACK_SIZE
	.align		4
.L_71:
        /*0108*/ 	.byte	0x04, 0x12
        /*010a*/ 	.short	(.L_73 - .L_72)
	.align		4
.L_72:
        /*010c*/ 	.word	index@(_Z23index_mul_2d_grad_floatPfS_PKfS1_S1_PKlll)
        /*0110*/ 	.word	0x00000000


	//----- nvinfo : EIATTR_MIN_STACK_SIZE
	.align		4
.L_73:
        /*0114*/ 	.byte	0x04, 0x12
        /*0116*/ 	.short	(.L_75 - .L_74)
	.align		4
.L_74:
        /*0118*/ 	.word	index@(_Z29index_mul_2d_grad_float_dim64PfS_PKfS1_S1_PKll)
        /*011c*/ 	.word	0x00000000


	//----- nvinfo : EIATTR_MIN_STACK_SIZE
	.align		4
.L_75:
        /*0120*/ 	.byte	0x04, 0x12
        /*0122*/ 	.short	(.L_77 - .L_76)
	.align		4
.L_76:
        /*0124*/ 	.word	index@(_Z17index_mul_2d_halfPN3c104HalfEPKS0_S3_PKlll)
        /*0128*/ 	.word	0x00000000


	//----- nvinfo : EIATTR_MIN_STACK_SIZE
	.align		4
.L_77:
        /*012c*/ 	.byte	0x04, 0x12
        /*012e*/ 	.short	(.L_79 - .L_78)
	.align		4
.L_78:
        /*0130*/ 	.word	index@(_Z18index_mul_2d_floatPfPKfS1_PKlll)
        /*0134*/ 	.word	0x00000000


	//----- nvinfo : EIATTR_MIN_STACK_SIZE
	.align		4
.L_79:
        /*0138*/ 	.byte	0x04, 0x12
        /*013a*/ 	.short	(.L_81 - .L_80)
	.align		4
.L_80:
        /*013c*/ 	.word	index@(_Z24index_mul_2d_float_dim64PfPKfS1_PKll)
        /*0140*/ 	.word	0x00000000
.L_81:


//--------------------- .nv.compat                --------------------------
	.section	.nv.compat,"",@"SHT_CUDA_COMPAT_INFO"
	.align	4
        /*0000*/ 	.byte	0x02, 0x09, 0x01, 0x00, 0x02, 0x02, 0x01, 0x00, 0x02, 0x05, 0x05, 0x00, 0x03, 0x07, 0x01, 0x01
        /*0010*/ 	.byte	0x02, 0x03, 0x00, 0x00, 0x02, 0x06, 0x01, 0x00, 0x04, 0x0b, 0x08, 0x00, 0x00, 0x00, 0x00, 0x00
        /*0020*/ 	.byte	0x00, 0x00, 0x00, 0x00


//--------------------- .nv.info._Z27index_mul_2d_grad_grad_halfPN3c104HalfES1_S1_PKS0_S3_S3_S3_S3_PKlll --------------------------
	.section	.nv.info._Z27index_mul_2d_grad_grad_halfPN3c104HalfES1_S1_PKS0_S3_S3_S3_S3_PKlll,"",@"SHT_CUDA_INFO"
	.sectionflags	@""
	.align	4


	//----- nvinfo : EIATTR_CUDA_API_VERSION
	.align		4
        /*0000*/ 	.byte	0x04, 0x37
        /*0002*/ 	.short	(.L_83 - .L_82)
.L_82:
        /*0004*/ 	.word	0x00000082


	//----- nvinfo : EIATTR_KPARAM_INFO
	.align		4
.L_83:
        /*0008*/ 	.byte	0x04, 0x17
        /*000a*/ 	.short	(.L_85 - .L_84)
.L_84:
        /*000c*/ 	.word	0x00000000
        /*0010*/ 	.short	0x000a
        /*0012*/ 	.short	0x0050
        /*0014*/ 	.byte	0x00, 0xf0, 0x21, 0x00


	//----- nvinfo : EIATTR_KPARAM_INFO
	.align		4
.L_85:
        /*0018*/ 	.byte	0x04, 0x17
        /*001a*/ 	.short	(.L_87 - .L_86)
.L_86:
        /*001c*/ 	.word	0x00000000
        /*0020*/ 	.short	0x0009
        /*0022*/ 	.short	0x0048
        /*0024*/ 	.byte	0x00, 0xf0, 0x21, 0x00


	//----- nvinfo : EIATTR_KPARAM_INFO
	.align		4
.L_87:
        /*0028*/ 	.byte	0x04, 0x17
        /*002a*/ 	.short	(.L_89 - .L_88)
.L_88:
        /*002c*/ 	.word	0x00000000
        /*0030*/ 	.short	0x0008
        /*0032*/ 	.short	0x0040
        /*0034*/ 	.byte	0x00, 0xf0, 0x21, 0x00


	//----- nvinfo : EIATTR_KPARAM_INFO
	.align		4
.L_89:
        /*0038*/ 	.byte	0x04, 0x17
        /*003a*/ 	.short	(.L_91 - .L_90)
.L_90:
        /*003c*/ 	.word	0x00000000
        /*0040*/ 	.short	0x0007
        /*0042*/ 	.short	0x0038
        /*0044*/ 	.byte	0x00, 0xf0, 0x21, 0x00


	//----- nvinfo : EIATTR_KPARAM_INFO
	.align		4
.L_91:
        /*0048*/ 	.byte	0x04, 0x17
        /*004a*/ 	.short	(.L_93 - .L_92)
.L_92:
        /*004c*/ 	.word	0x00000000
        /*0050*/ 	.short	0x0006
        /*0052*/ 	.short	0x0030
        /*0054*/ 	.byte	0x00, 0xf0, 0x21, 0x00


	//----- nvinfo : EIATTR_KPARAM_INFO
	.align		4
.L_93:
        /*0058*/ 	.byte	0x04, 0x17
        /*005a*/ 	.short	(.L_95 - .L_94)
.L_94:
        /*005c*/ 	.word	0x00000000
        /*0060*/ 	.short	0x0005
        /*0062*/ 	.short	0x0028
        /*0064*/ 	.byte	0x00, 0xf0, 0x21, 0x00


	//----- nvinfo : EIATTR_KPARAM_INFO
	.align		4
.L_95:
        /*0068*/ 	.byte	0x04, 0x17
        /*006a*/ 	.short	(.L_97 - .L_96)
.L_96:
        /*006c*/ 	.word	0x00000000
        /*0070*/ 	.short	0x0004
        /*0072*/ 	.short	0x0020
        /*0074*/ 	.byte	0x00, 0xf0, 0x21, 0x00


	//----- nvinfo : EIATTR_KPARAM_INFO
	.align		4
.L_97:
        /*0078*/ 	.byte	0x04, 0x17
        /*007a*/ 	.short	(.L_99 - .L_98)
.L_98:
        /*007c*/ 	.word	0x00000000
        /*0080*/ 	.short	0x0003
        /*0082*/ 	.short	0x0018
        /*0084*/ 	.byte	0x00, 0xf0, 0x21, 0x00


	//----- nvinfo : EIATTR_KPARAM_INFO
	.align		4
.L_99:
        /*0088*/ 	.byte	0x04, 0x17
        /*008a*/ 	.short	(.L_101 - .L_100)
.L_100:
        /*008c*/ 	.word	0x00000000
        /*0090*/ 	.short	0x0002
        /*0092*/ 	.short	0x0010
        /*0094*/ 	.byte	0x00, 0xf0, 0x21, 0x00


	//----- nvinfo : EIATTR_KPARAM_INFO
	.align		4
.L_101:
        /*0098*/ 	.byte	0x04, 0x17
        /*009a*/ 	.short	(.L_103 - .L_102)
.L_102:
        /*009c*/ 	.word	0x00000000
        /*00a0*/ 	.short	0x0001
        /*00a2*/ 	.short	0x0008
        /*00a4*/ 	.byte	0x00, 0xf0, 0x21, 0x00


	//----- nvinfo : EIATTR_KPARAM_INFO
	.align		4
.L_103:
        /*00a8*/ 	.byte	0x04, 0x17
        /*00aa*/ 	.short	(.L_105 - .L_104)
.L_104:
        /*00ac*/ 	.word	0x00000000
        /*00b0*/ 	.short	0x0000
        /*00b2*/ 	.short	0x0000
        /*00b4*/ 	.byte	0x00, 0xf0, 0x21, 0x00


	//----- nvinfo : EIATTR_SPARSE_MMA_MASK
	.align		4
.L_105:
        /*00b8*/ 	.byte	0x03, 0x50
        /*00ba*/ 	.short	0x0000


	//----- nvinfo : EIATTR_MAXREG_COUNT
	.align		4
        /*00bc*/ 	.byte	0x03, 0x1b
        /*00be*/ 	.short	0x00ff


	//----- nvinfo : EIATTR_MERCURY_ISA_VERSION
	.align		4
        /*00c0*/ 	.byte	0x03, 0x5f
        /*00c2*/ 	.short	0x0101


	//----- nvinfo : EIATTR_ATOM16_EMUL_INSTR_REG_MAP
	.align		4
        /*00c4*/ 	.byte	0x04, 0x2e
        /*00c6*/ 	.short	(.L_107 - .L_106)


	//   ....[0]....
.L_106:
        /*00c8*/ 	.word	0x00000500
        /*00cc*/ 	.short	0x000f
        /*00ce*/ 	.short	0x0000


	//   ....[1]....
        /*00d0*/ 	.word	0x00000590
        /*00d4*/ 	.short	0x000f
        /*00d6*/ 	.short	0x0000


	//----- nvinfo : EIATTR_EXIT_INSTR_OFFSETS
	.align		4
.L_107:
        /*00d8*/ 	.byte	0x04, 0x1c
        /*00da*/ 	.short	(.L_109 - .L_108)


	//   ....[0]....
.L_108:
        /*00dc*/ 	.word	0x00000090


	//   ....[1]....
        /*00e0*/ 	.word	0x000000f0


	//   ....[2]....
        /*00e4*/ 	.word	0x00000640


	//----- nvinfo : EIATTR_CRS_STACK_SIZE
	.align		4
.L_109:
        /*00e8*/ 	.byte	0x04, 0x1e
        /*00ea*/ 	.short	(.L_111 - .L_110)
.L_110:
        /*00ec*/ 	.word	0x00000000


	//----- nvinfo : EIATTR_CBANK_PARAM_SIZE
	.align		4
.L_111:
        /*00f0*/ 	.byte	0x03, 0x19
        /*00f2*/ 	.short	0x0058


	//----- nvinfo : EIATTR_PARAM_CBANK
	.align		4
        /*00f4*/ 	.byte	0x04, 0x0a
        /*00f6*/ 	.short	(.L_113 - .L_112)
	.align		4
.L_112:
        /*00f8*/ 	.word	index@(.nv.constant0._Z27index_mul_2d_grad_grad_halfPN3c104HalfES1_S1_PKS0_S3_S3_S3_S3_PKlll)
        /*00fc*/ 	.short	0x0210
        /*00fe*/ 	.short	0x0058


	//----- nvinfo : EIATTR_SW_WAR
	.align		4
.L_113:
        /*0100*/ 	.byte	0x04, 0x36
        /*0102*/ 	.short	(.L_115 - .L_114)
.L_114:
        /*0104*/ 	.word	0x00000008
.L_115:


//--------------------- .nv.info._Z28index_mul_2d_grad_grad_floatPfS_S_PKfS1_S1_S1_S1_PKlll --------------------------
	.section	.nv.info._Z28index_mul_2d_grad_grad_floatPfS_S_PKfS1_S1_S1_S1_PKlll,"",@"SHT_CUDA_INFO"
	.sectionflags	@""
	.align	4


	//----- nvinfo : EIATTR_CUDA_API_VERSION
	.align		4
        /*0000*/ 	.byte	0x04, 0x37
        /*0002*/ 	.short	(.L_117 - .L_116)
.L_116:
        /*0004*/ 	.word	0x00000082


	//----- nvinfo : EIATTR_KPARAM_INFO
	.align		4
.L_117:
        /*0008*/ 	.byte	0x04, 0x17
        /*000a*/ 	.short	(.L_119 - .L_118)
.L_118:
        /*000c*/ 	.word	0x00000000
        /*0010*/ 	.short	0x000a
        /*0012*/ 	.short	0x0050
        /*0014*/ 	.byte	0x00, 0xf0, 0x21, 0x00


	//----- nvinfo : EIATTR_KPARAM_INFO
	.align		4
.L_119:
        /*0018*/ 	.byte	0x04, 0x17
        /*001a*/ 	.short	(.L_121 - .L_120)
.L_120:
        /*001c*/ 	.word	0x00000000
        /*0020*/ 	.short	0x0009
        /*0022*/ 	.short	0x0048
        /*0024*/ 	.byte	0x00, 0xf0, 0x21, 0x00


	//----- nvinfo : EIATTR_KPARAM_INFO
	.align		4
.L_121:
        /*0028*/ 	.byte	0x04, 0x17
        /*002a*/ 	.short	(.L_123 - .L_122)
.L_122:
        /*002c*/ 	.word	0x00000000
        /*0030*/ 	.short	0x0008
        /*0032*/ 	.short	0x0040
        /*0034*/ 	.byte	0x00, 0xf0, 0x21, 0x00


	//----- nvinfo : EIATTR_KPARAM_INFO
	.align		4
.L_123:
        /*0038*/ 	.byte	0x04, 0x17
        /*003a*/ 	.short	(.L_125 - .L_124)
.L_124:
        /*003c*/ 	.word	0x00000000
        /*0040*/ 	.short	0x0007
        /*0042*/ 	.short	0x0038
        /*0044*/ 	.byte	0x00, 0xf0, 0x21, 0x00


	//----- nvinfo : EIATTR_KPARAM_INFO
	.align		4
.L_125:
        /*0048*/ 	.byte	0x04, 0x17
        /*004a*/ 	.short	(.L_127 - .L_126)
.L_126:
        /*004c*/ 	.word	0x00000000
        /*0050*/ 	.short	0x0006
        /*0052*/ 	.short	0x0030
        /*0054*/ 	.byte	0x00, 0xf0, 0x21, 0x00


	//----- nvinfo : EIATTR_KPARAM_INFO
	.align		4
.L_127:
        /*0058*/ 	.byte	0x04, 0x17
        /*005a*/ 	.short	(.L_129 - .L_128)
.L_128:
        /*005c*/ 	.word	0x00000000
        /*0060*/ 	.short	0x0005
        /*0062*/ 	.short	0x0028
        /*0064*/ 	.byte	0x00, 0xf0, 0x21, 0x00


	//----- nvinfo : EIATTR_KPARAM_INFO
	.align		4
.L_129:
        /*0068*/ 	.byte	0x04, 0x17
        /*006a*/ 	.short	(.L_131 - .L_130)
.L_130:
        /*006c*/ 	.word	0x00000000
        /*0070*/ 	.short	0x0004
        /*0072*/ 	.short	0x0020
        /*0074*/ 	.byte	0x00, 0xf0, 0x21, 0x00


	//----- nvinfo : EIATTR_KPARAM_INFO
	.align		4
.L_131:
        /*0078*/ 	.byte	0x04, 0x17
        /*007a*/ 	.short	(.L_133 - .L_132)
.L_132:
        /*007c*/ 	.word	0x00000000
        /*0080*/ 	.short	0x0003
        /*0082*/ 	.short	0x0018
        /*0084*/ 	.byte	0x00, 0xf0, 0x21, 0x00


	//----- nvinfo : EIATTR_KPARAM_INFO
	.align		4
.L_133:
        /*0088*/ 	.byte	0x04, 0x17
        /*008a*/ 	.short	(.L_135 - .L_134)
.L_134:
        /*008c*/ 	.word	0x00000000
        /*0090*/ 	.short	0x0002
        /*0092*/ 	.short	0x0010
        /*0094*/ 	.byte	0x00, 0xf0, 0x21, 0x00


	//----- nvinfo : EIATTR_KPARAM_INFO
	.align		4
.L_135:
        /*0098*/ 	.byte	0x04, 0x17
        /*009a*/ 	.short	(.L_137 - .L_136)
.L_136:
        /*009c*/ 	.word	0x00000000
        /*00a0*/ 	.short	0x0001
        /*00a2*/ 	.short	0x0008
        /*00a4*/ 	.byte	0x00, 0xf0, 0x21, 0x00


	//----- nvinfo : EIATTR_KPARAM_INFO
	.align		4
.L_137:
        /*00a8*/ 	.byte	0x04, 0x17
        /*00aa*/ 	.short	(.L_139 - .L_138)
.L_138:
        /*00ac*/ 	.word	0x00000000
        /*00b0*/ 	.short	0x0000
        /*00b2*/ 	.short	0x0000
        /*00b4*/ 	.byte	0x00, 0xf0, 0x21, 0x00


	//----- nvinfo : EIATTR_SPARSE_MMA_MASK
	.align		4
.L_139:
        /*00b8*/ 	.byte	0x03, 0x50
        /*00ba*/ 	.short	0x0000


	//----- nvinfo : EIATTR_MAXREG_COUNT
	.align		4
        /*00bc*/ 	.byte	0x03, 0x1b
        /*00be*/ 	.short	0x00ff


	//----- nvinfo : EIATTR_MERCURY_ISA_VERSION
	.align		4
        /*00c0*/ 	.byte	0x03, 0x5f
        /*00c2*/ 	.short	0x0101


	//----- nvinfo : EIATTR_EXIT_INSTR_OFFSETS
	.align		4
        /*00c4*/ 	.byte	0x04, 0x1c
        /*00c6*/ 	.short	(.L_141 - .L_140)


	//   ....[0]....
.L_140:
        /*00c8*/ 	.word	0x00000090


	//   ....[1]....
        /*00cc*/ 	.word	0x000000f0


	//   ....[2]....
        /*00d0*/ 	.word	0x00000500


	//----- nvinfo : EIATTR_CRS_STACK_SIZE
	.align		4
.L_141:
        /*00d4*/ 	.byte	0x04, 0x1e
        /*00d6*/ 	.short	(.L_143 - .L_142)
.L_142:
        /*00d8*/ 	.word	0x00000000


	//----- nvinfo : EIATTR_CBANK_PARAM_SIZE
	.align		4
.L_143:
        /*00dc*/ 	.byte	0x03, 0x19
        /*00de*/ 	.short	0x0058


	//----- nvinfo : EIATTR_PARAM_CBANK
	.align		4
        /*00e0*/ 	.byte	0x04, 0x0a
        /*00e2*/ 	.short	(.L_145 - .L_144)
	.align		4
.L_144:
        /*00e4*/ 	.word	index@(.nv.constant0._Z28index_mul_2d_grad_grad_floatPfS_S_PKfS1_S1_S1_S1_PKlll)
        /*00e8*/ 	.short	0x0210
        /*00ea*/ 	.short	0x0058


	//----- nvinfo : EIATTR_SW_WAR
	.align		4
.L_145:
        /*00ec*/ 	.byte	0x04, 0x36
        /*00ee*/ 	.short	(.L_147 - .L_146)
.L_146:
        /*00f0*/ 	.word	0x00000008
.L_147:


//--------------------- .nv.info._Z34index_mul_2d_grad_grad_float_dim64PfS_S_PKfS1_S1_S1_S1_PKll --------------------------
	.section	.nv.info._Z34index_mul_2d_grad_grad_float_dim64PfS_S_PKfS1_S1_S1_S1_PKll,"",@"SHT_CUDA_INFO"
	.sectionflags	@""
	.align	4


	//----- nvinfo : EIATTR_CUDA_API_VERSION
	.align		4
        /*0000*/ 	.byte	0x04, 0x37
        /*0002*/ 	.short	(.L_149 - .L_148)
.L_148:
        /*0004*/ 	.word	0x00000082


	//----- nvinfo : EIATTR_KPARAM_INFO
	.align		4
.L_149:
        /*0008*/ 	.byte	0x04, 0x17
        /*000a*/ 	.short	(.L_151 - .L_150)
.L_150:
        /*000c*/ 	.word	0x00000000
        /*0010*/ 	.short	0x0009
        /*0012*/ 	.short	0x0048
        /*0014*/ 	.byte	0x00, 0xf0, 0x21, 0x00


	//----- nvinfo : EIATTR_KPARAM_INFO
	.align		4
.L_151:
        /*0018*/ 	.byte	0x04, 0x17
        /*001a*/ 	.short	(.L_153 - .L_152)
.L_152:
        /*001c*/ 	.word	0x00000000
        /*0020*/ 	.short	0x0008
        /*0022*/ 	.short	0x0040
        /*0024*/ 	.byte	0x00, 0xf0, 0x21, 0x00


	//----- nvinfo : EIATTR_KPARAM_INFO
	.align		4
.L_153:
        /*0028*/ 	.byte	0x04, 0x17
        /*002a*/ 	.short	(.L_155 - .L_154)
.L_154:
        /*002c*/ 	.word	0x00000000
        /*0030*/ 	.short	0x0007
        /*0032*/ 	.short	0x0038
        /*0034*/ 	.byte	0x00, 0xf0, 0x21, 0x00


	//----- nvinfo : EIATTR_KPARAM_INFO
	.align		4
.L_155:
        /*0038*/ 	.byte	0x04, 0x17
        /*003a*/ 	.short	(.L_157 - .L_156)
.L_156:
        /*003c*/ 	.word	0x00000000
        /*0040*/ 	.short	0x0006
        /*0042*/ 	.short	0x0030
        /*0044*/ 	.byte	0x00, 0xf0, 0x21, 0x00


	//----- nvinfo : EIATTR_KPARAM_INFO
	.align		4
.L_157:
        /*0048*/ 	.byte	0x04, 0x17
        /*004a*/ 	.short	(.L_159 - .L_158)
.L_158:
        /*004c*/ 	.word	0x00000000
        /*0050*/ 	.short	0x0005
        /*0052*/ 	.short	0x0028
        /*0054*/ 	.byte	0x00, 0xf0, 0x21, 0x00


	//----- nvinfo : EIATTR_KPARAM_INFO
	.align		4
.L_159:
        /*0058*/ 	.byte	0x04, 0x17
        /*005a*/ 	.short	(.L_161 - .L_160)
.L_160:
        /*005c*/ 	.word	0x00000000
        /*0060*/ 	.short	0x0004
        /*0062*/ 	.short	0x0020
        /*0064*/ 	.byte	0x00, 0xf0, 0x21, 0x00


	//----- nvinfo : EIATTR_KPARAM_INFO
	.align		4
.L_161:
        /*0068*/ 	.byte	0x04, 0x17
        /*006a*/ 	.short	(.L_163 - .L_162)
.L_162:
        /*006c*/ 	.word	0x00000000
        /*0070*/ 	.short	0x0003
        /*0072*/ 	.short	0x0018
        /*0074*/ 	.byte	0x00, 0xf0, 0x21, 0x00


	//----- nvinfo : EIATTR_KPARAM_INFO
	.align		4
.L_163:
        /*0078*/ 	.byte	0x04, 0x17
        /*007a*/ 	.short	(.L_165 - .L_164)
.L_164:
        /*007c*/ 	.word	0x00000000
        /*0080*/ 	.short	0x0002
        /*0082*/ 	.short	0x0010
        /*0084*/ 	.byte	0x00, 0xf0, 0x21, 0x00


	//----- nvinfo : EIATTR_KPARAM_INFO
	.align		4
.L_165:
        /*0088*/ 	.byte	0x04, 0x17
        /*008a*/ 	.short	(.L_167 - .L_166)
.L_166:
        /*008c*/ 	.word	0x00000000
        /*0090*/ 	.short	0x0001
        /*0092*/ 	.short	0x0008
        /*0094*/ 	.byte	0x00, 0xf0, 0x21, 0x00


	//----- nvinfo : EIATTR_KPARAM_INFO
	.align		4
.L_167:
        /*0098*/ 	.byte	0x04, 0x17
        /*009a*/ 	.short	(.L_169 - .L_168)
.L_168:
        /*009c*/ 	.word	0x00000000
        /*00a0*/ 	.short	0x0000
        /*00a2*/ 	.short	0x0000
        /*00a4*/ 	.byte	0x00, 0xf0, 0x21, 0x00


	//----- nvinfo : EIATTR_SPARSE_MMA_MASK
	.align		4
.L_169:
        /*00a8*/ 	.byte	0x03, 0x50
        /*00aa*/ 	.short	0x0000


	//----- nvinfo : EIATTR_MAXREG_COUNT
	.align		4
        /*00ac*/ 	.byte	0x03, 0x1b
        /*00ae*/ 	.short	0x00ff


	//----- nvinfo : EIATTR_MERCURY_ISA_VERSION
	.align		4
        /*00b0*/ 	.byte	0x03, 0x5f
        /*00b2*/ 	.short	0x0101


	//----- nvinfo : EIATTR_EXIT_INSTR_OFFSETS
	.align		4
        /*00b4*/ 	.byte	0x04, 0x1c
        /*00b6*/ 	.short	(.L_171 - .L_170)


	//   ....[0]....
.L_170:
        /*00b8*/ 	.word	0x00000090


	//   ....[1]....
        /*00bc*/ 	.word	0x00000490


	//----- nvinfo : EIATTR_CBANK_PARAM_SIZE
	.align		4
.L_171:
        /*00c0*/ 	.byte	0x03, 0x19
        /*00c2*/ 	.short	0x0050


	//----- nvinfo : EIATTR_PARAM_CBANK
	.align		4
        /*00c4*/ 	.byte	0x04, 0x0a
        /*00c6*/ 	.short	(.L_173 - .L_172)
	.align		4
.L_172:
        /*00c8*/ 	.word	index@(.nv.constant0._Z34index_mul_2d_grad_grad_float_dim64PfS_S_PKfS1_S1_S1_S1_PKll)
        /*00cc*/ 	.short	0x0210
        /*00ce*/ 	.short	0x0050


	//----- nvinfo : EIATTR_SW_WAR
	.align		4
.L_173:
        /*00d0*/ 	.byte	0x04, 0x36
        /*00d2*/ 	.short	(.L_175 - .L_174)
.L_174:
        /*00d4*/ 	.word	0x00000008
.L_175:


//--------------------- .nv.info._Z22index_mul_2d_grad_halfPN3c104HalfES1_PKS0_S3_S3_PKlll --------------------------
	.section	.nv.info._Z22index_mul_2d_grad_halfPN3c104HalfES1_PKS0_S3_S3_PKlll,"",@"SHT_CUDA_INFO"
	.sectionflags	@""
	.align	4


	//----- nvinfo : EIATTR_CUDA_API_VERSION
	.align		4
        /*0000*/ 	.byte	0x04, 0x37
        /*0002*/ 	.short	(.L_177 - .L_176)
.L_176:
        /*0004*/ 	.word	0x00000082


	//----- nvinfo : EIATTR_KPARAM_INFO
	.align		4
.L_177:
        /*0008*/ 	.byte	0x04, 0x17
        /*000a*/ 	.short	(.L_179 - .L_178)
.L_178:
        /*000c*/ 	.word	0x00000000
        /*0010*/ 	.short	0x0007
        /*0012*/ 	.short	0x0038
        /*0014*/ 	.byte	0x00, 0xf0, 0x21, 0x00


	//----- nvinfo : EIATTR_KPARAM_INFO
	.align		4
.L_179:
        /*0018*/ 	.byte	0x04, 0x17
        /*001a*/ 	.short	(.L_181 - .L_180)
.L_180:
        /*001c*/ 	.word	0x00000000
        /*0020*/ 	.short	0x0006
        /*0022*/ 	.short	0x0030
        /*0024*/ 	.byte	0x00, 0xf0, 0x21, 0x00


	//----- nvinfo : EIATTR_KPARAM_INFO
	.align		4
.L_181:
        /*0028*/ 	.byte	0x04, 0x17
        /*002a*/ 	.short	(.L_183 - .L_182)
.L_182:
        /*002c*/ 	.word	0x00000000
        /*0030*/ 	.short	0x0005
        /*0032*/ 	.short	0x0028
        /*0034*/ 	.byte	0x00, 0xf0, 0x21, 0x00


	//----- nvinfo : EIATTR_KPARAM_INFO
	.align		4
.L_183:
        /*0038*/ 	.byte	0x04, 0x17
        /*003a*/ 	.short	(.L_185 - .L_184)
.L_184:
        /*003c*/ 	.word	0x00000000
        /*0040*/ 	.short	0x0004
        /*0042*/ 	.short	0x0020
        /*0044*/ 	.byte	0x00, 0xf0, 0x21, 0x00


	//----- nvinfo : EIATTR_KPARAM_INFO
	.align		4
.L_185:
        /*0048*/ 	.byte	0x04, 0x17
        /*004a*/ 	.short	(.L_187 - .L_186)
.L_186:
        /*004c*/ 	.word	0x00000000
        /*0050*/ 	.short	0x0003
        /*0052*/ 	.short	0x0018
        /*0054*/ 	.byte	0x00, 0xf0, 0x21, 0x00


	//----- nvinfo : EIATTR_KPARAM_INFO
	.align		4
.L_187:
        /*0058*/ 	.byte	0x04, 0x17
        /*005a*/ 	.short	(.L_189 - .L_188)
.L_188:
        /*005c*/ 	.word	0x00000000
        /*0060*/ 	.short	0x0002
        /*0062*/ 	.short	0x0010
        /*0064*/ 	.byte	0x00, 0xf0, 0x21, 0x00


	//----- nvinfo : EIATTR_KPARAM_INFO
	.align		4
.L_189:
        /*0068*/ 	.byte	0x04, 0x17
        /*006a*/ 	.short	(.L_191 - .L_190)
.L_190:
        /*006c*/ 	.word	0x00000000
        /*0070*/ 	.short	0x0001
        /*0072*/ 	.short	0x0008
        /*0074*/ 	.byte	0x00, 0xf0, 0x21, 0x00


	//----- nvinfo : EIATTR_KPARAM_INFO
	.align		4
.L_191:
        /*0078*/ 	.byte	0x04, 0x17
        /*007a*/ 	.short	(.L_193 - .L_192)
.L_192:
        /*007c*/ 	.word	0x00000000
        /*0080*/ 	.short	0x0000
        /*0082*/ 	.short	0x0000
        /*0084*/ 	.byte	0x00, 0xf0, 0x21, 0x00


	//----- nvinfo : EIATTR_SPARSE_MMA_MASK
	.align		4
.L_193:
        /*0088*/ 	.byte	0x03, 0x50
        /*008a*/ 	.short	0x0000


	//----- nvinfo : EIATTR_MAXREG_COUNT
	.align		4
        /*008c*/ 	.byte	0x03, 0x1b
        /*008e*/ 	.short	0x00ff


	//----- nvinfo : EIATTR_MERCURY_ISA_VERSION
	.align		4
        /*0090*/ 	.byte	0x03, 0x5f
        /*0092*/ 	.short	0x0101


	//----- nvinfo : EIATTR_ATOM16_EMUL_INSTR_REG_MAP
	.align		4
        /*0094*/ 	.byte	0x04, 0x2e
        /*0096*/ 	.short	(.L_195 - .L_194)


	//   ....[0]....
.L_194:
        /*0098*/ 	.word	0x000003f0
        /*009c*/ 	.short	0x000b
        /*009e*/ 	.short	0x0000


	//   ....[1]....
        /*00a0*/ 	.word	0x00000490
        /*00a4*/ 	.short	0x000b
        /*00a6*/ 	.short	0x0000


	//----- nvinfo : EIATTR_EXIT_INSTR_OFFSETS
	.align		4
.L_195:
        /*00a8*/ 	.byte	0x04, 0x1c
        /*00aa*/ 	.short	(.L_197 - .L_196)


	//   ....[0]....
.L_196:
        /*00ac*/ 	.word	0x00000090


	//   ....[1]....
        /*00b0*/ 	.word	0x000000f0


	//   ....[2]....
        /*00b4*/ 	.word	0x00000540


	//----- nvinfo : EIATTR_CRS_STACK_SIZE
	.align		4
.L_197:
        /*00b8*/ 	.byte	0x04, 0x1e
        /*00ba*/ 	.short	(.L_199 - .L_198)
.L_198:
        /*00bc*/ 	.word	0x00000000


	//----- nvinfo : EIATTR_CBANK_PARAM_SIZE
	.align		4
.L_199:
        /*00c0*/ 	.byte	0x03, 0x19
        /*00c2*/ 	.short	0x0040


	//----- nvinfo : EIATTR_PARAM_CBANK
	.align		4
        /*00c4*/ 	.byte	0x04, 0x0a
        /*00c6*/ 	.short	(.L_201 - .L_200)
	.align		4
.L_200:
        /*00c8*/ 	.word	index@(.nv.constant0._Z22index_mul_2d_grad_halfPN3c104HalfES1_PKS0_S3_S3_PKlll)
        /*00cc*/ 	.short	0x0210
        /*00ce*/ 	.short	0x0040


	//----- nvinfo : EIATTR_SW_WAR
	.align		4
.L_201:
        /*00d0*/ 	.byte	0x04, 0x36
        /*00d2*/ 	.short	(.L_203 - .L_202)
.L_202:
        /*00d4*/ 	.word	0x00000008
.L_203:


//--------------------- .nv.info._Z23index_mul_2d_grad_floatPfS_PKfS1_S1_PKlll --------------------------
	.section	.nv.info._Z23index_mul_2d_grad_floatPfS_PKfS1_S1_PKlll,"",@"SHT_CUDA_INFO"
	.sectionflags	@""
	.align	4


	//----- nvinfo : EIATTR_CUDA_API_VERSION
	.align		4
        /*0000*/ 	.byte	0x04, 0x37
        /*0002*/ 	.short	(.L_205 - .L_204)
.L_204:
        /*0004*/ 	.word	0x00000082


	//----- nvinfo : EIATTR_KPARAM_INFO
	.align		4
.L_205:
        /*0008*/ 	.byte	0x04, 0x17
        /*000a*/ 	.short	(.L_207 - .L_206)
.L_206:
        /*000c*/ 	.word	0x00000000
        /*0010*/ 	.short	0x0007
        /*0012*/ 	.short	0x0038
        /*0014*/ 	.byte	0x00, 0xf0, 0x21, 0x00


	//----- nvinfo : EIATTR_KPARAM_INFO
	.align		4
.L_207:
        /*0018*/ 	.byte	0x04, 0x17
        /*001a*/ 	.short	(.L_209 - .L_208)
.L_208:
        /*001c*/ 	.word	0x00000000
        /*0020*/ 	.short	0x0006
        /*0022*/ 	.short	0x0030
        /*0024*/ 	.byte	0x00, 0xf0, 0x21, 0x00


	//----- nvinfo : EIATTR_KPARAM_INFO
	.align		4
.L_209:
        /*0028*/ 	.byte	0x04, 0x17
        /*002a*/ 	.short	(.L_211 - .L_210)
.L_210:
        /*002c*/ 	.word	0x00000000
        /*0030*/ 	.short	0x0005
        /*0032*/ 	.short	0x0028
        /*0034*/ 	.byte	0x00, 0xf0, 0x21, 0x00


	//----- nvinfo : EIATTR_KPARAM_INFO
	.align		4
.L_211:
        /*0038*/ 	.byte	0x04, 0x17
        /*003a*/ 	.short	(.L_213 - .L_212)
.L_212:
        /*003c*/ 	.word	0x00000000
        /*0040*/ 	.short	0x0004
        /*0042*/ 	.short	0x0020
        /*0044*/ 	.byte	0x00, 0xf0, 0x21, 0x00


	//----- nvinfo : EIATTR_KPARAM_INFO
	.align		4
.L_213:
        /*0048*/ 	.byte	0x04, 0x17
        /*004a*/ 	.short	(.L_215 - .L_214)
.L_214:
        /*004c*/ 	.word	0x00000000
        /*0050*/ 	.short	0x0003
        /*0052*/ 	.short	0x0018
        /*0054*/ 	.byte	0x00, 0xf0, 0x21, 0x00


	//----- nvinfo : EIATTR_KPARAM_INFO
	.align		4
.L_215:
        /*0058*/ 	.byte	0x04, 0x17
        /*005a*/ 	.short	(.L_217 - .L_216)
.L_216:
        /*005c*/ 	.word	0x00000000
        /*0060*/ 	.short	0x0002
        /*0062*/ 	.short	0x0010
        /*0064*/ 	.byte	0x00, 0xf0, 0x21, 0x00


	//----- nvinfo : EIATTR_KPARAM_INFO
	.align		4
.L_217:
        /*0068*/ 	.byte	0x04, 0x17
        /*006a*/ 	.short	(.L_219 - .L_218)
.L_218:
        /*006c*/ 	.word	0x00000000
        /*0070*/ 	.short	0x0001
        /*0072*/ 	.short	0x0008
        /*0074*/ 	.byte	0x00, 0xf0, 0x21, 0x00


	//----- nvinfo : EIATTR_KPARAM_INFO
	.align		4
.L_219:
        /*0078*/ 	.byte	0x04, 0x17
        /*007a*/ 	.short	(.L_221 - .L_220)
.L_220:
        /*007c*/ 	.word	0x00000000
        /*0080*/ 	.short	0x0000
        /*0082*/ 	.short	0x0000
        /*0084*/ 	.byte	0x00, 0xf0, 0x21, 0x00


	//----- nvinfo : EIATTR_SPARSE_MMA_MASK
	.align		4
.L_221:
        /*0088*/ 	.byte	0x03, 0x50
        /*008a*/ 	.short	0x0000


	//----- nvinfo : EIATTR_MAXREG_COUNT
	.align		4
        /*008c*/ 	.byte	0x03, 0x1b
        /*008e*/ 	.short	0x00ff


	//----- nvinfo : EIATTR_MERCURY_ISA_VERSION
	.align		4
        /*0090*/ 	.byte	0x03, 0x5f
        /*0092*/ 	.short	0x0101


	//----- nvinfo : EIATTR_EXIT_INSTR_OFFSETS
	.align		4
        /*0094*/ 	.byte	0x04, 0x1c
        /*0096*/ 	.short	(.L_223 - .L_222)


	//   ....[0]....
.L_222:
        /*0098*/ 	.word	0x00000090


	//   ....[1]....
        /*009c*/ 	.word	0x000000f0


	//   ....[2]....
        /*00a0*/ 	.word	0x00000420


	//----- nvinfo : EIATTR_CRS_STACK_SIZE
	.align		4
.L_223:
        /*00a4*/ 	.byte	0x04, 0x1e
        /*00a6*/ 	.short	(.L_225 - .L_224)
.L_224:
        /*00a8*/ 	.word	0x00000000


	//----- nvinfo : EIATTR_CBANK_PARAM_SIZE
	.align		4
.L_225:
        /*00ac*/ 	.byte	0x03, 0x19
        /*00ae*/ 	.short	0x0040


	//----- nvinfo : EIATTR_PARAM_CBANK
	.align		4
        /*00b0*/ 	.byte	0x04, 0x0a
        /*00b2*/ 	.short	(.L_227 - .L_226)
	.align		4
.L_226:
        /*00b4*/ 	.word	index@(.nv.constant0._Z23index_mul_2d_grad_floatPfS_PKfS1_S1_PKlll)
        /*00b8*/ 	.short	0x0210
        /*00ba*/ 	.short	0x0040


	//----- nvinfo : EIATTR_SW_WAR
	.align		4
.L_227:
        /*00bc*/ 	.byte	0x04, 0x36
        /*00be*/ 	.short	(.L_229 - .L_228)
.L_228:
        /*00c0*/ 	.word	0x00000008
.L_229:


//--------------------- .nv.info._Z29index_mul_2d_grad_float_dim64PfS_PKfS1_S1_PKll --------------------------
	.section	.nv.info._Z29index_mul_2d_grad_float_dim64PfS_PKfS1_S1_PKll,"",@"SHT_CUDA_INFO"
	.sectionflags	@""
	.align	4


	//----- nvinfo : EIATTR_CUDA_API_VERSION
	.align		4
        /*0000*/ 	.byte	0x04, 0x37
        /*0002*/ 	.short	(.L_231 - .L_230)
.L_230:
        /*0004*/ 	.word	0x00000082


	//----- nvinfo : EIATTR_KPARAM_INFO
	.align		4
.L_231:
        /*0008*/ 	.byte	0x04, 0x17
        /*000a*/ 	.short	(.L_233 - .L_232)
.L_232:
        /*000c*/ 	.word	0x00000000
        /*0010*/ 	.short	0x0006
        /*0012*/ 	.short	0x0030
        /*0014*/ 	.byte	0x00, 0xf0, 0x21, 0x00


	//----- nvinfo : EIATTR_KPARAM_INFO
	.align		4
.L_233:
        /*0018*/ 	.byte	0x04, 0x17
        /*001a*/ 	.short	(.L_235 - .L_234)
.L_234:
        /*001c*/ 	.word	0x00000000
        /*0020*/ 	.short	0x0005
        /*0022*/ 	.short	0x0028
        /*0024*/ 	.byte	0x00, 0xf0, 0x21, 0x00


	//----- nvinfo : EIATTR_KPARAM_INFO
	.align		4
.L_235:
        /*0028*/ 	.byte	0x04, 0x17
        /*002a*/ 	.short	(.L_237 - .L_236)
.L_236:
        /*002c*/ 	.word	0x00000000
        /*0030*/ 	.short	0x0004
        /*0032*/ 	.short	0x0020
        /*0034*/ 	.byte	0x00, 0xf0, 0x21, 0x00


	//----- nvinfo : EIATTR_KPARAM_INFO
	.align		4
.L_237:
        /*0038*/ 	.byte	0x04, 0x17
        /*003a*/ 	.short	(.L_239 - .L_238)
.L_238:
        /*003c*/ 	.word	0x00000000
        /*0040*/ 	.short	0x0003
        /*0042*/ 	.short	0x0018
        /*0044*/ 	.byte	0x00, 0xf0, 0x21, 0x00


	//----- nvinfo : EIATTR_KPARAM_INFO
	.align		4
.L_239:
        /*0048*/ 	.byte	0x04, 0x17
        /*004a*/ 	.short	(.L_241 - .L_240)
.L_240:
        /*004c*/ 	.word	0x00000000
        /*0050*/ 	.short	0x0002
        /*0052*/ 	.short	0x0010
        /*0054*/ 	.byte	0x00, 0xf0, 0x21, 0x00


	//----- nvinfo : EIATTR_KPARAM_INFO
	.align		4
.L_241:
        /*0058*/ 	.byte	0x04, 0x17
        /*005a*/ 	.short	(.L_243 - .L_242)
.L_242:
        /*005c*/ 	.word	0x00000000
        /*0060*/ 	.short	0x0001
        /*0062*/ 	.short	0x0008
        /*0064*/ 	.byte	0x00, 0xf0, 0x21, 0x00


	//----- nvinfo : EIATTR_KPARAM_INFO
	.align		4
.L_243:
        /*0068*/ 	.byte	0x04, 0x17
        /*006a*/ 	.short	(.L_245 - .L_244)
.L_244:
        /*006c*/ 	.word	0x00000000
        /*0070*/ 	.short	0x0000
        /*0072*/ 	.short	0x0000
        /*0074*/ 	.byte	0x00, 0xf0, 0x21, 0x00


	//----- nvinfo : EIATTR_SPARSE_MMA_MASK
	.align		4
.L_245:
        /*0078*/ 	.byte	0x03, 0x50
        /*007a*/ 	.short	0x0000


	//----- nvinfo : EIATTR_MAXREG_COUNT
	.align		4
        /*007c*/ 	.byte	0x03, 0x1b
        /*007e*/ 	.short	0x00ff


	//----- nvinfo : EIATTR_MERCURY_ISA_VERSION
	.align		4
        /*0080*/ 	.byte	0x03, 0x5f
        /*0082*/ 	.short	0x0101


	//----- nvinfo : EIATTR_EXIT_INSTR_OFFSETS
	.align		4
        /*0084*/ 	.byte	0x04, 0x1c
        /*0086*/ 	.short	(.L_247 - .L_246)


	//   ....[0]....
.L_246:
        /*0088*/ 	.word	0x00000090


	//   ....[1]....
        /*008c*/ 	.word	0x00000340


	//----- nvinfo : EIATTR_CBANK_PARAM_SIZE
	.align		4
.L_247:
        /*0090*/ 	.byte	0x03, 0x19
        /*0092*/ 	.short	0x0038


	//----- nvinfo : EIATTR_PARAM_CBANK
	.align		4
        /*0094*/ 	.byte	0x04, 0x0a
        /*0096*/ 	.short	(.L_249 - .L_248)
	.align		4
.L_248:
        /*0098*/ 	.word	index@(.nv.constant0._Z29index_mul_2d_grad_float_dim64PfS_PKfS1_S1_PKll)
        /*009c*/ 	.short	0x0210
        /*009e*/ 	.short	0x0038


	//----- nvinfo : EIATTR_SW_WAR
	.align		4
.L_249:
        /*00a0*/ 	.byte	0x04, 0x36
        /*00a2*/ 	.short	(.L_251 - .L_250)
.L_250:
        /*00a4*/ 	.word	0x00000008
.L_251:


//--------------------- .nv.info._Z17index_mul_2d_halfPN3c104HalfEPKS0_S3_PKlll --------------------------
	.section	.nv.info._Z17index_mul_2d_halfPN3c104HalfEPKS0_S3_PKlll,"",@"SHT_CUDA_INFO"
	.sectionflags	@""
	.align	4


	//----- nvinfo : EIATTR_CUDA_API_VERSION
	.align		4
        /*0000*/ 	.byte	0x04, 0x37
        /*0002*/ 	.short	(.L_253 - .L_252)
.L_252:
        /*0004*/ 	.word	0x00000082


	//----- nvinfo : EIATTR_KPARAM_INFO
	.align		4
.L_253:
        /*0008*/ 	.byte	0x04, 0x17
        /*000a*/ 	.short	(.L_255 - .L_254)
.L_254:
        /*000c*/ 	.word	0x00000000
        /*0010*/ 	.short	0x0005
        /*0012*/ 	.short	0x0028
        /*0014*/ 	.byte	0x00, 0xf0, 0x21, 0x00


	//----- nvinfo : EIATTR_KPARAM_INFO
	.align		4
.L_255:
        /*0018*/ 	.byte	0x04, 0x17
        /*001a*/ 	.short	(.L_257 - .L_256)
.L_256:
        /*001c*/ 	.word	0x00000000
        /*0020*/ 	.short	0x0004
        /*0022*/ 	.short	0x0020
        /*0024*/ 	.byte	0x00, 0xf0, 0x21, 0x00


	//----- nvinfo : EIATTR_KPARAM_INFO
	.align		4
.L_257:
        /*0028*/ 	.byte	0x04, 0x17
        /*002a*/ 	.short	(.L_259 - .L_258)
.L_258:
        /*002c*/ 	.word	0x00000000
        /*0030*/ 	.short	0x0003
        /*0032*/ 	.short	0x0018
        /*0034*/ 	.byte	0x00, 0xf0, 0x21, 0x00


	//----- nvinfo : EIATTR_KPARAM_INFO
	.align		4
.L_259:
        /*0038*/ 	.byte	0x04, 0x17
        /*003a*/ 	.short	(.L_261 - .L_260)
.L_260:
        /*003c*/ 	.word	0x00000000
        /*0040*/ 	.short	0x0002
        /*0042*/ 	.short	0x0010
        /*0044*/ 	.byte	0x00, 0xf0, 0x21, 0x00


	//----- nvinfo : EIATTR_KPARAM_INFO
	.align		4
.L_261:
        /*0048*/ 	.byte	0x04, 0x17
        /*004a*/ 	.short	(.L_263 - .L_262)
.L_262:
        /*004c*/ 	.word	0x00000000
        /*0050*/ 	.short	0x0001
        /*0052*/ 	.short	0x0008
        /*0054*/ 	.byte	0x00, 0xf0, 0x21, 0x00


	//----- nvinfo : EIATTR_KPARAM_INFO
	.align		4
.L_263:
        /*0058*/ 	.byte	0x04, 0x17
        /*005a*/ 	.short	(.L_265 - .L_264)
.L_264:
        /*005c*/ 	.word	0x00000000
        /*0060*/ 	.short	0x0000
        /*0062*/ 	.short	0x0000
        /*0064*/ 	.byte	0x00, 0xf0, 0x21, 0x00


	//----- nvinfo : EIATTR_SPARSE_MMA_MASK
	.align		4
.L_265:
        /*0068*/ 	.byte	0x03, 0x50
        /*006a*/ 	.short	0x0000


	//----- nvinfo : EIATTR_MAXREG_COUNT
	.align		4
        /*006c*/ 	.byte	0x03, 0x1b
        /*006e*/ 	.short	0x00ff


	//----- nvinfo : EIATTR_MERCURY_ISA_VERSION
	.align		4
        /*0070*/ 	.byte	0x03, 0x5f
        /*0072*/ 	.short	0x0101


	//----- nvinfo : EIATTR_EXIT_INSTR_OFFSETS
	.align		4
        /*0074*/ 	.byte	0x04, 0x1c
        /*0076*/ 	.short	(.L_267 - .L_266)


	//   ....[0]....
.L_266:
        /*0078*/ 	.word	0x00000090


	//   ....[1]....
        /*007c*/ 	.word	0x000000f0


	//   ....[2]....
        /*0080*/ 	.word	0x000003a0


	//----- nvinfo : EIATTR_CRS_STACK_SIZE
	.align		4
.L_267:
        /*0084*/ 	.byte	0x04, 0x1e
        /*0086*/ 	.short	(.L_269 - .L_268)
.L_268:
        /*0088*/ 	.word	0x00000000


	//----- nvinfo : EIATTR_CBANK_PARAM_SIZE
	.align		4
.L_269:
        /*008c*/ 	.byte	0x03, 0x19
        /*008e*/ 	.short	0x0030


	//----- nvinfo : EIATTR_PARAM_CBANK
	.align		4
        /*0090*/ 	.byte	0x04, 0x0a
        /*0092*/ 	.short	(.L_271 - .L_270)
	.align		4
.L_270:
        /*0094*/ 	.word	index@(.nv.constant0._Z17index_mul_2d_halfPN3c104HalfEPKS0_S3_PKlll)
        /*0098*/ 	.short	0x0210
        /*009a*/ 	.short	0x0030


	//----- nvinfo : EIATTR_SW_WAR
	.align		4
.L_271:
        /*009c*/ 	.byte	0x04, 0x36
        /*009e*/ 	.short	(.L_273 - .L_272)
.L_272:
        /*00a0*/ 	.word	0x00000008
.L_273:


//--------------------- .nv.info._Z18index_mul_2d_floatPfPKfS1_PKlll --------------------------
	.section	.nv.info._Z18index_mul_2d_floatPfPKfS1_PKlll,"",@"SHT_CUDA_INFO"
	.sectionflags	@""
	.align	4


	//----- nvinfo : EIATTR_CUDA_API_VERSION
	.align		4
        /*0000*/ 	.byte	0x04, 0x37
        /*0002*/ 	.short	(.L_275 - .L_274)
.L_274:
        /*0004*/ 	.word	0x00000082


	//----- nvinfo : EIATTR_KPARAM_INFO
	.align		4
.L_275:
        /*0008*/ 	.byte	0x04, 0x17
        /*000a*/ 	.short	(.L_277 - .L_276)
.L_276:
        /*000c*/ 	.word	0x00000000
        /*0010*/ 	.short	0x0005
        /*0012*/ 	.short	0x0028
        /*0014*/ 	.byte	0x00, 0xf0, 0x21, 0x00


	//----- nvinfo : EIATTR_KPARAM_INFO
	.align		4
.L_277:
        /*0018*/ 	.byte	0x04, 0x17
        /*001a*/ 	.short	(.L_279 - .L_278)
.L_278:
        /*001c*/ 	.word	0x00000000
        /*0020*/ 	.short	0x0004
        /*0022*/ 	.short	0x0020
        /*0024*/ 	.byte	0x00, 0xf0, 0x21, 0x00


	//----- nvinfo : EIATTR_KPARAM_INFO
	.align		4
.L_279:
        /*0028*/ 	.byte	0x04, 0x17
        /*002a*/ 	.short	(.L_281 - .L_280)
.L_280:
        /*002c*/ 	.word	0x00000000
        /*0030*/ 	.short	0x0003
        /*0032*/ 	.short	0x0018
        /*0034*/ 	.byte	0x00, 0xf0, 0x21, 0x00


	//----- nvinfo : EIATTR_KPARAM_INFO
	.align		4
.L_281:
        /*0038*/ 	.byte	0x04, 0x17
        /*003a*/ 	.short	(.L_283 - .L_282)
.L_282:
        /*003c*/ 	.word	0x00000000
        /*0040*/ 	.short	0x0002
        /*0042*/ 	.short	0x0010
        /*0044*/ 	.byte	0x00, 0xf0, 0x21, 0x00


	//----- nvinfo : EIATTR_KPARAM_INFO
	.align		4
.L_283:
        /*0048*/ 	.byte	0x04, 0x17
        /*004a*/ 	.short	(.L_285 - .L_284)
.L_284:
        /*004c*/ 	.word	0x00000000
        /*0050*/ 	.short	0x0001
        /*0052*/ 	.short	0x0008
        /*0054*/ 	.byte	0x00, 0xf0, 0x21, 0x00


	//----- nvinfo : EIATTR_KPARAM_INFO
	.align		4
.L_285:
        /*0058*/ 	.byte	0x04, 0x17
        /*005a*/ 	.short	(.L_287 - .L_286)
.L_286:
        /*005c*/ 	.word	0x00000000
        /*0060*/ 	.short	0x0000
        /*0062*/ 	.short	0x0000
        /*0064*/ 	.byte	0x00, 0xf0, 0x21, 0x00


	//----- nvinfo : EIATTR_SPARSE_MMA_MASK
	.align		4
.L_287:
        /*0068*/ 	.byte	0x03, 0x50
        /*006a*/ 	.short	0x0000


	//----- nvinfo : EIATTR_MAXREG_COUNT
	.align		4
        /*006c*/ 	.byte	0x03, 0x1b
        /*006e*/ 	.short	0x00ff


	//----- nvinfo : EIATTR_MERCURY_ISA_VERSION
	.align		4
        /*0070*/ 	.byte	0x03, 0x5f
        /*0072*/ 	.short	0x0101


	//----- nvinfo : EIATTR_EXIT_INSTR_OFFSETS
	.align		4
        /*0074*/ 	.byte	0x04, 0x1c
        /*0076*/ 	.short	(.L_289 - .L_288)


	//   ....[0]....
.L_288:
        /*0078*/ 	.word	0x00000090


	//   ....[1]....
        /*007c*/ 	.word	0x000000f0


	//   ....[2]....
        /*0080*/ 	.word	0x00000370


	//----- nvinfo : EIATTR_CRS_STACK_SIZE
	.align		4
.L_289:
        /*0084*/ 	.byte	0x04, 0x1e
        /*0086*/ 	.short	(.L_291 - .L_290)
.L_290:
        /*0088*/ 	.word	0x00000000


	//----- nvinfo : EIATTR_CBANK_PARAM_SIZE
	.align		4
.L_291:
        /*008c*/ 	.byte	0x03, 0x19
        /*008e*/ 	.short	0x0030


	//----- nvinfo : EIATTR_PARAM_CBANK
	.align		4
        /*0090*/ 	.byte	0x04, 0x0a
        /*0092*/ 	.short	(.L_293 - .L_292)
	.align		4
.L_292:
        /*0094*/ 	.word	index@(.nv.constant0._Z18index_mul_2d_floatPfPKfS1_PKlll)
        /*0098*/ 	.short	0x0210
        /*009a*/ 	.short	0x0030


	//----- nvinfo : EIATTR_SW_WAR
	.align		4
.L_293:
        /*009c*/ 	.byte	0x04, 0x36
        /*009e*/ 	.short	(.L_295 - .L_294)
.L_294:
        /*00a0*/ 	.word	0x00000008
.L_295:


//--------------------- .nv.info._Z24index_mul_2d_float_dim64PfPKfS1_PKll --------------------------
	.section	.nv.info._Z24index_mul_2d_float_dim64PfPKfS1_PKll,"",@"SHT_CUDA_INFO"
	.sectionflags	@""
	.align	4


	//----- nvinfo : EIATTR_CUDA_API_VERSION
	.align		4
        /*0000*/ 	.byte	0x04, 0x37
        /*0002*/ 	.short	(.L_297 - .L_296)
.L_296:
        /*0004*/ 	.word	0x00000082


	//----- nvinfo : EIATTR_KPARAM_INFO
	.align		4
.L_297:
        /*0008*/ 	.byte	0x04, 0x17
        /*000a*/ 	.short	(.L_299 - .L_298)
.L_298:
        /*000c*/ 	.word	0x00000000
        /*0010*/ 	.short	0x0004
        /*0012*/ 	.short	0x0020
        /*0014*/ 	.byte	0x00, 0xf0, 0x21, 0x00


	//----- nvinfo : EIATTR_KPARAM_INFO
	.align		4
.L_299:
        /*0018*/ 	.byte	0x04, 0x17
        /*001a*/ 	.short	(.L_301 - .L_300)
.L_300:
        /*001c*/ 	.word	0x00000000
        /*0020*/ 	.short	0x0003
        /*0022*/ 	.short	0x0018
        /*0024*/ 	.byte	0x00, 0xf0, 0x21, 0x00


	//----- nvinfo : EIATTR_KPARAM_INFO
	.align		4
.L_301:
        /*0028*/ 	.byte	0x04, 0x17
        /*002a*/ 	.short	(.L_303 - .L_302)
.L_302:
        /*002c*/ 	.word	0x00000000
        /*0030*/ 	.short	0x0002
        /*0032*/ 	.short	0x0010
        /*0034*/ 	.byte	0x00, 0xf0, 0x21, 0x00


	//----- nvinfo : EIATTR_KPARAM_INFO
	.align		4
.L_303:
        /*0038*/ 	.byte	0x04, 0x17
        /*003a*/ 	.short	(.L_305 - .L_304)
.L_304:
        /*003c*/ 	.word	0x00000000
        /*0040*/ 	.short	0x0001
        /*0042*/ 	.short	0x0008
        /*0044*/ 	.byte	0x00, 0xf0, 0x21, 0x00


	//----- nvinfo : EIATTR_KPARAM_INFO
	.align		4
.L_305:
        /*0048*/ 	.byte	0x04, 0x17
        /*004a*/ 	.short	(.L_307 - .L_306)
.L_306:
        /*004c*/ 	.word	0x00000000
        /*0050*/ 	.short	0x0000
        /*0052*/ 	.short	0x0000
        /*0054*/ 	.byte	0x00, 0xf0, 0x21, 0x00


	//----- nvinfo : EIATTR_SPARSE_MMA_MASK
	.align		4
.L_307:
        /*0058*/ 	.byte	0x03, 0x50
        /*005a*/ 	.short	0x0000


	//----- nvinfo : EIATTR_MAXREG_COUNT
	.align		4
        /*005c*/ 	.byte	0x03, 0x1b
        /*005e*/ 	.short	0x00ff


	//----- nvinfo : EIATTR_MERCURY_ISA_VERSION
	.align		4
        /*0060*/ 	.byte	0x03, 0x5f
        /*0062*/ 	.short	0x0101


	//----- nvinfo : EIATTR_EXIT_INSTR_OFFSETS
	.align		4
        /*0064*/ 	.byte	0x04, 0x1c
        /*0066*/ 	.short	(.L_309 - .L_308)


	//   ....[0]....
.L_308:
        /*0068*/ 	.word	0x00000090


	//   ....[1]....
        /*006c*/ 	.word	0x00000220


	//----- nvinfo : EIATTR_CBANK_PARAM_SIZE
	.align		4
.L_309:
        /*0070*/ 	.byte	0x03, 0x19
        /*0072*/ 	.short	0x0028


	//----- nvinfo : EIATTR_PARAM_CBANK
	.align		4
        /*0074*/ 	.byte	0x04, 0x0a
        /*0076*/ 	.short	(.L_311 - .L_310)
	.align		4
.L_310:
        /*0078*/ 	.word	index@(.nv.constant0._Z24index_mul_2d_float_dim64PfPKfS1_PKll)
        /*007c*/ 	.short	0x0210
        /*007e*/ 	.short	0x0028


	//----- nvinfo : EIATTR_SW_WAR
	.align		4
.L_311:
        /*0080*/ 	.byte	0x04, 0x36
        /*0082*/ 	.short	(.L_313 - .L_312)
.L_312:
        /*0084*/ 	.word	0x00000008
.L_313:


//--------------------- .nv.callgraph             --------------------------
	.section	.nv.callgraph,"",@"SHT_CUDA_CALLGRAPH"
	.align	4
	.sectionentsize	8
	.align		4
        /*0000*/ 	.word	0x00000000
	.align		4
        /*0004*/ 	.word	0xffffffff
	.align		4
        /*0008*/ 	.word	0x00000000
	.align		4
        /*000c*/ 	.word	0xfffffffe
	.align		4
        /*0010*/ 	.word	0x00000000
	.align		4
        /*0014*/ 	.word	0xfffffffd
	.align		4
        /*0018*/ 	.word	0x00000000
	.align		4
        /*001c*/ 	.word	0xfffffffc


//--------------------- .nv.constant4             --------------------------
	.section	.nv.constant4,"a",@progbits
	.align	8
	.align		8
.nv.constant4:
        /*0000*/ 	.dword	_ZN58_INTERNAL_726491dc_27_index_mul_2d_cuda_kernel_cu_cdee09e14cuda3std3__45__cpo5beginE
	.align		8
        /*0008*/ 	.dword	_ZN58_INTERNAL_726491dc_27_index_mul_2d_cuda_kernel_cu_cdee09e14cuda3std3__45__cpo3endE
	.align		8
        /*0010*/ 	.dword	_ZN58_INTERNAL_726491dc_27_index_mul_2d_cuda_kernel_cu_cdee09e14cuda3std3__45__cpo6cbeginE
	.align		8
        /*0018*/ 	.dword	_ZN58_INTERNAL_726491dc_27_index_mul_2d_cuda_kernel_cu_cdee09e14cuda3std3__45__cpo4cendE
	.align		8
        /*0020*/ 	.dword	_ZN58_INTERNAL_726491dc_27_index_mul_2d_cuda_kernel_cu_cdee09e14cuda3std3__45__cpo6rbeginE
	.align		8
        /*0028*/ 	.dword	_ZN58_INTERNAL_726491dc_27_index_mul_2d_cuda_kernel_cu_cdee09e14cuda3std3__45__cpo4rendE
	.align		8
        /*0030*/ 	.dword	_ZN58_INTERNAL_726491dc_27_index_mul_2d_cuda_kernel_cu_cdee09e14cuda3std3__45__cpo7crbeginE
	.align		8
        /*0038*/ 	.dword	_ZN58_INTERNAL_726491dc_27_index_mul_2d_cuda_kernel_cu_cdee09e14cuda3std3__45__cpo5crendE
	.align		8
        /*0040*/ 	.dword	_ZN58_INTERNAL_726491dc_27_index_mul_2d_cuda_kernel_cu_cdee09e14cuda3std3__460_GLOBAL__N__726491dc_27_index_mul_2d_cuda_kernel_cu_cdee09e16ignoreE
	.align		8
        /*0048*/ 	.dword	_ZN58_INTERNAL_726491dc_27_index_mul_2d_cuda_kernel_cu_cdee09e14cuda3std3__419piecewise_constructE
	.align		8
        /*0050*/ 	.dword	_ZN58_INTERNAL_726491dc_27_index_mul_2d_cuda_kernel_cu_cdee09e14cuda3std3__48in_placeE
	.align		8
        /*0058*/ 	.dword	_ZN58_INTERNAL_726491dc_27_index_mul_2d_cuda_kernel_cu_cdee09e14cuda3std3__420unreachable_sentinelE
	.align		8
        /*0060*/ 	.dword	_ZN58_INTERNAL_726491dc_27_index_mul_2d_cuda_kernel_cu_cdee09e14cuda3std6ranges3__45__cpo4swapE
	.align		8
        /*0068*/ 	.dword	_ZN58_INTERNAL_726491dc_27_index_mul_2d_cuda_kernel_cu_cdee09e14cuda3std6ranges3__45__cpo9iter_moveE
	.align		8
        /*0070*/ 	.dword	_ZN58_INTERNAL_726491dc_27_index_mul_2d_cuda_kernel_cu_cdee09e14cuda3std6ranges3__45__cpo5beginE
	.align		8
        /*0078*/ 	.dword	_ZN58_INTERNAL_726491dc_27_index_mul_2d_cuda_kernel_cu_cdee09e14cuda3std6ranges3__45__cpo3endE
	.align		8
        /*0080*/ 	.dword	_ZN58_INTERNAL_726491dc_27_index_mul_2d_cuda_kernel_cu_cdee09e14cuda3std6ranges3__45__cpo6cbeginE
	.align		8
        /*0088*/ 	.dword	_ZN58_INTERNAL_726491dc_27_index_mul_2d_cuda_kernel_cu_cdee09e14cuda3std6ranges3__45__cpo4cendE
	.align		8
        /*0090*/ 	.dword	_ZN58_INTERNAL_726491dc_27_index_mul_2d_cuda_kernel_cu_cdee09e14cuda3std6ranges3__45__cpo7advanceE
	.align		8
        /*0098*/ 	.dword	_ZN58_INTERNAL_726491dc_27_index_mul_2d_cuda_kernel_cu_cdee09e14cuda3std6ranges3__45__cpo9iter_swapE
	.align		8
        /*00a0*/ 	.dword	_ZN58_INTERNAL_726491dc_27_index_mul_2d_cuda_kernel_cu_cdee09e14cuda3std6ranges3__45__cpo4nextE
	.align		8
        /*00a8*/ 	.dword	_ZN58_INTERNAL_726491dc_27_index_mul_2d_cuda_kernel_cu_cdee09e14cuda3std6ranges3__45__cpo4prevE
	.align		8
        /*00b0*/ 	.dword	_ZN58_INTERNAL_726491dc_27_index_mul_2d_cuda_kernel_cu_cdee09e14cuda3std6ranges3__45__cpo4dataE
	.align		8
        /*00b8*/ 	.dword	_ZN58_INTERNAL_726491dc_27_index_mul_2d_cuda_kernel_cu_cdee09e14cuda3std6ranges3__45__cpo5cdataE
	.align		8
        /*00c0*/ 	.dword	_ZN58_INTERNAL_726491dc_27_index_mul_2d_cuda_kernel_cu_cdee09e14cuda3std6ranges3__45__cpo4sizeE
	.align		8
        /*00c8*/ 	.dword	_ZN58_INTERNAL_726491dc_27_index_mul_2d_cuda_kernel_cu_cdee09e14cuda3std6ranges3__45__cpo5ssizeE
	.align		8
        /*00d0*/ 	.dword	_ZN58_INTERNAL_726491dc_27_index_mul_2d_cuda_kernel_cu_cdee09e14cuda3std6ranges3__45__cpo8distanceE
	.align		8
        /*00d8*/ 	.dword	_ZN58_INTERNAL_726491dc_27_index_mul_2d_cuda_kernel_cu_cdee09e16thrust23THRUST_300001_SM_900_NS6system6detail10sequential3seqE


//--------------------- .text._Z27index_mul_2d_grad_grad_halfPN3c104HalfES1_S1_PKS0_S3_S3_S3_S3_PKlll --------------------------
	.section	.text._Z27index_mul_2d_grad_grad_halfPN3c104HalfES1_S1_PKS0_S3_S3_S3_S3_PKlll,"ax",@progbits
	.align	128
        .global         _Z27index_mul_2d_grad_grad_halfPN3c104HalfES1_S1_PKS0_S3_S3_S3_S3_PKlll
        .type           _Z27index_mul_2d_grad_grad_halfPN3c104HalfES1_S1_PKS0_S3_S3_S3_S3_PKlll,@function
        .size           _Z27index_mul_2d_grad_grad_halfPN3c104HalfES1_S1_PKS0_S3_S3_S3_S3_PKlll,(.L_x_21 - _Z27index_mul_2d_grad_grad_halfPN3c104HalfES1_S1_PKS0_S3_S3_S3_S3_PKlll)
        .other          _Z27index_mul_2d_grad_grad_halfPN3c104HalfES1_S1_PKS0_S3_S3_S3_S3_PKlll,@"STO_CUDA_ENTRY STV_DEFAULT"
_Z27index_mul_2d_grad_grad_halfPN3c104HalfES1_S1_PKS0_S3_S3_S3_S3_PKlll:
.text._Z27index_mul_2d_grad_grad_halfPN3c104HalfES1_S1_PKS0_S3_S3_S3_S3_PKlll:
[----:B------:R-:W-:Y:S01]  /*0000*/  LDC R1, c[0x0][0x28] ;  /* 0x00000a00ff017b82 */ /* 0x000fe20000000800 */
[----:B------:R-:W0:Y:S01]  /*0010*/  S2R R0, SR_CTAID.X ;  /* 0x0000000000007919 */ /* 0x000e220000002500 */
[----:B------:R-:W-:Y:S01]  /*0020*/  ULDC UR4, c[0x0][0x4] ;  /* 0x0000010000047ab9 */ /* 0x000fe20000000800 */
[----:B------:R-:W0:Y:S02]  /*0030*/  S2R R3, SR_TID.Y ;  /* 0x0000000000037919 */ /* 0x000e240000002200 */
[----:B0-----:R-:W-:Y:S01]  /*0040*/  IMAD R0, R0, UR4, R3 ;  /* 0x0000000400007c24 */ /* 0x001fe2000f8e0203 */
[----:B------:R-:W-:-:S04]  /*0050*/  ULDC.64 UR4, c[0x0][0x258] ;  /* 0x0000960000047ab9 */ /* 0x000fc80000000a00 */
[----:B------:R-:W-:Y:S02]  /*0060*/  ISETP.GE.U32.AND P0, PT, R0, UR4, PT ;  /* 0x0000000400007c0c */ /* 0x000fe4000bf06070 */
[----:B------:R-:W-:-:S04]  /*0070*/  SHF.R.S32.HI R7, RZ, 0x1f, R0 ;  /* 0x0000001fff077819 */ /* 0x000fc80000011400 */
[----:B------:R-:W-:-:S13]  /*0080*/  ISETP.GE.AND.EX P0, PT, R7, UR5, PT, P0 ;  /* 0x0000000507007c0c */ /* 0x000fda000bf06300 */
[----:B------:R-:W-:Y:S05]  /*0090*/  @P0 EXIT ;  /* 0x000000000000094d */ /* 0x000fea0003800000 */
[----:B------:R-:W0:Y:S01]  /*00a0*/  S2R R6, SR_TID.X ;  /* 0x0000000000067919 */ /* 0x000e220000002100 */
[----:B------:R-:W-:Y:S02]  /*00b0*/  ULDC.64 UR4, c[0x0][0x260] ;  /* 0x0000980000047ab9 */ /* 0x000fe40000000a00 */
[----:B0-----:R-:W-:Y:S02]  /*00c0*/  ISETP.GE.U32.AND P0, PT, R6, UR4, PT ;  /* 0x0000000406007c0c */ /* 0x001fe4000bf06070 */
[----:B------:R-:W-:-:S04]  /*00d0*/  SHF.R.S32.HI R4, RZ, 0x1f, R6 ;  /* 0x0000001fff047819 */ /* 0x000fc80000011406 */
[----:B------:R-:W-:-:S13]  /*00e0*/  ISETP.GE.AND.EX P0, PT, R4, UR5, PT, P0 ;  /* 0x0000000504007c0c */ /* 0x000fda000bf06300 */
[----:B------:R-:W-:Y:S05]  /*00f0*/  @P0 EXIT ;  /* 0x000000000000094d */ /* 0x000fea0003800000 */
[----:B------:R-:W-:Y:S01]  /*0100*/  ULDC.64 UR4, c[0x0][0x250] ;  /* 0x0000940000047ab9 */ /* 0x000fe20000000a00 */
[----:B------:R-:W-:Y:S01]  /*0110*/  ULDC.64 UR6, c[0x0][0x208] ;  /* 0x0000820000067ab9 */ /* 0x000fe20000000a00 */
[----:B------:R-:W-:-:S04]  /*0120*/  LEA R2, P0, R0, UR4, 0x3 ;  /* 0x0000000400027c11 */ /* 0x000fc8000f8018ff */
[----:B------:R-:W-:-:S06]  /*0130*/  LEA.HI.X R3, R0, UR5, R7, 0x3, P0 ;  /* 0x0000000500037c11 */ /* 0x000fcc00080f1c07 */
[----:B------:R-:W5:Y:S01]  /*0140*/  LDG.E.64 R2, desc[UR6][R2.64] ;  /* 0x0000000602027981 */ /* 0x000f62000c1e1b00 */
[----:B------:R-:W-:Y:S01]  /*0150*/  IMAD.MOV.U32 R15, RZ, RZ, R4 ;  /* 0x000000ffff0f7224 */ /* 0x000fe200078e0004 */
[----:B------:R-:W-:Y:S01]  /*0160*/  ULDC UR4, c[0x0][0x0] ;  /* 0x0000000000047ab9 */ /* 0x000fe20000000800 */
[----:B------:R-:W-:-:S07]  /*0170*/  IMAD.MOV.U32 R14, RZ, RZ, R6 ;  /* 0x000000ffff0e7224 */ /* 0x000fce00078e0006 */
.L_x_2:
[----:B------:R-:W0:Y:S01]  /*0180*/  LDC.64 R4, c[0x0][0x260] ;  /* 0x00009800ff047b82 */ /* 0x000e220000000a00 */
[----:B------:R-:W-:Y:S01]  /*0190*/  ULDC.64 UR8, c[0x0][0x230] ;  /* 0x00008c0000087ab9 */ /* 0x000fe20000000a00 */
[----:B------:R-:W-:Y:S01]  /*01a0*/  ULDC.64 UR12, c[0x0][0x248] ;  /* 0x00009200000c7ab9 */ /* 0x000fe20000000a00 */
[----:B------:R-:W-:Y:S01]  /*01b0*/  ULDC.64 UR10, c[0x0][0x240] ;  /* 0x00009000000a7ab9 */ /* 0x000fe20000000a00 */
[-C--:B0----5:R-:W-:Y:S02]  /*01c0*/  IMAD R8, R3, R4.reuse, RZ ;  /* 0x0000000403087224 */ /* 0x0a1fe400078e02ff */
[----:B------:R-:W-:-:S04]  /*01d0*/  IMAD.WIDE.U32 R10, R2, R4, R14 ;  /* 0x00000004020a7225 */ /* 0x000fc800078e000e */
[-C--:B------:R-:W-:Y:S02]  /*01e0*/  IMAD R9, R2, R5.reuse, R8 ;  /* 0x0000000502097224 */ /* 0x080fe400078e0208 */
[-C--:B------:R-:W-:Y:S02]  /*01f0*/  IMAD R12, R7, R4.reuse, RZ ;  /* 0x00000004070c7224 */ /* 0x080fe400078e02ff */
[----:B------:R-:W-:Y:S02]  /*0200*/  IMAD.SHL.U32 R8, R10, 0x2, RZ ;  /* 0x000000020a087824 */ /* 0x000fe400078e00ff */
[----:B------:R-:W-:Y:S02]  /*0210*/  IMAD.IADD R9, R11, 0x1, R9 ;  /* 0x000000010b097824 */ /* 0x000fe400078e0209 */
[----:B------:R-:W-:Y:S01]  /*0220*/  IMAD.WIDE.U32 R14, R0, R4, R14 ;  /* 0x00000004000e7225 */ /* 0x000fe200078e000e */
[----:B------:R-:W-:Y:S02]  /*0230*/  IADD3 R20, P0, R8, UR8, RZ ;  /* 0x0000000808147c10 */ /* 0x000fe4000ff1e0ff */
[----:B------:R-:W-:Y:S01]  /*0240*/  SHF.L.U64.HI R9, R10, 0x1, R9 ;  /* 0x000000010a097819 */ /* 0x000fe20000010209 */
[----:B------:R-:W-:-:S03]  /*0250*/  IMAD R13, R0, R5, R12 ;  /* 0x00000005000d7224 */ /* 0x000fc600078e020c */
[----:B------:R-:W-:Y:S01]  /*0260*/  IADD3.X R21, R9, UR9, RZ, P0, !PT ;  /* 0x0000000909157c10 */ /* 0x000fe200087fe4ff */
[----:B------:R-:W-:Y:S01]  /*0270*/  IMAD.IADD R11, R15, 0x1, R13 ;  /* 0x000000010f0b7824 */ /* 0x000fe200078e020d */
[----:B------:R-:W-:Y:S01]  /*0280*/  ULDC.64 UR8, c[0x0][0x238] ;  /* 0x00008e0000087ab9 */ /* 0x000fe20000000a00 */
[----:B------:R-:W-:Y:S01]  /*0290*/  IMAD.SHL.U32 R15, R14, 0x2, RZ ;  /* 0x000000020e0f7824 */ /* 0x000fe200078e00ff */
[----:B------:R-:W-:Y:S01]  /*02a0*/  IADD3 R18, P1, R8, UR10, RZ ;  /* 0x0000000a08127c10 */ /* 0x000fe2000ff3e0ff */
[----:B------:R-:W2:Y:S01]  /*02b0*/  LDG.E.U16 R20, desc[UR6][R20.64] ;  /* 0x0000000614147981 */ /* 0x000ea2000c1e1500 */
[----:B------:R-:W-:Y:S02]  /*02c0*/  SHF.L.U64.HI R14, R14, 0x1, R11 ;  /* 0x000000010e0e7819 */ /* 0x000fe4000001020b */
[C---:B------:R-:W-:Y:S02]  /*02d0*/  IADD3 R12, P0, R15.reuse, UR8, RZ ;  /* 0x000000080f0c7c10 */ /* 0x040fe4000ff1e0ff */
[----:B------:R-:W-:-:S02]  /*02e0*/  IADD3 R10, P2, R15, UR12, RZ ;  /* 0x0000000c0f0a7c10 */ /* 0x000fc4000ff5e0ff */
[C---:B------:R-:W-:Y:S01]  /*02f0*/  IADD3.X R13, R14.reuse, UR9, RZ, P0, !PT ;  /* 0x000000090e0d7c10 */ /* 0x040fe200087fe4ff */
[----:B------:R-:W-:Y:S01]  /*0300*/  ULDC.64 UR8, c[0x0][0x228] ;  /* 0x00008a0000087ab9 */ /* 0x000fe20000000a00 */
[C---:B------:R-:W-:Y:S02]  /*0310*/  IADD3.X R11, R14.reuse, UR13, RZ, P2, !PT ;  /* 0x0000000d0e0b7c10 */ /* 0x040fe400097fe4ff */
[----:B------:R-:W-:Y:S01]  /*0320*/  IADD3 R16, P0, R15, UR8, RZ ;  /* 0x000000080f107c10 */ /* 0x000fe2000ff1e0ff */
[----:B------:R-:W3:Y:S01]  /*0330*/  LDG.E.U16 R12, desc[UR6][R12.64] ;  /* 0x000000060c0c7981 */ /* 0x000ee2000c1e1500 */
[----:B------:R-:W-:Y:S01]  /*0340*/  IADD3.X R19, R9, UR11, RZ, P1, !PT ;  /* 0x0000000b09137c10 */ /* 0x000fe20008ffe4ff */
[----:B------:R-:W-:Y:S01]  /*0350*/  ULDC.64 UR10, c[0x0][0x220] ;  /* 0x00008800000a7ab9 */ /* 0x000fe20000000a00 */
[----:B------:R-:W-:Y:S01]  /*0360*/  IADD3.X R17, R14, UR9, RZ, P0, !PT ;  /* 0x000000090e117c10 */ /* 0x000fe200087fe4ff */
[----:B------:R-:W4:Y:S01]  /*0370*/  LDG.E.U16 R10, desc[UR6][R10.64] ;  /* 0x000000060a0a7981 */ /* 0x000f22000c1e1500 */
[----:B------:R-:W-:-:S03]  /*0380*/  ULDC.64 UR8, c[0x0][0x210] ;  /* 0x0000840000087ab9 */ /* 0x000fc60000000a00 */
[----:B------:R-:W3:Y:S04]  /*0390*/  LDG.E.U16 R18, desc[UR6][R18.64] ;  /* 0x0000000612127981 */ /* 0x000ee8000c1e1500 */
[----:B------:R-:W3:Y:S01]  /*03a0*/  LDG.E.U16 R16, desc[UR6][R16.64] ;  /* 0x0000000610107981 */ /* 0x000ee2000c1e1500 */
[----:B------:R-:W-:Y:S01]  /*03b0*/  BSSY B0, `(.L_x_0) ;  /* 0x0000022000007945 */ /* 0x000fe20003800000 */
[----:B--2---:R-:W-:Y:S02]  /*03c0*/  HADD2.F32 R22, -RZ, R20.H0_H0 ;  /* 0x20000014ff167230 */ /* 0x004fe40000004100 */
[----:B----4-:R-:W-:Y:S01]  /*03d0*/  HADD2.F32 R21, -RZ, R10.H0_H0 ;  /* 0x2000000aff157230 */ /* 0x010fe20000004100 */
[----:B------:R-:W-:Y:S01]  /*03e0*/  IADD3 R10, P0, R15, UR8, RZ ;  /* 0x000000080f0a7c10 */ /* 0x000fe2000ff1e0ff */
[----:B---3--:R-:W-:-:S02]  /*03f0*/  HADD2.F32 R20, -RZ, R12.H0_H0 ;  /* 0x2000000cff147230 */ /* 0x008fc40000004100 */
[----:B------:R-:W-:Y:S02]  /*0400*/  HADD2.F32 R23, -RZ, R18.H0_H0 ;  /* 0x20000012ff177230 */ /* 0x000fe40000004100 */
[----:B------:R-:W-:Y:S01]  /*0410*/  FMUL.FTZ R25, R22, R21 ;  /* 0x0000001516197220 */ /* 0x000fe20000410000 */
[----:B------:R-:W-:-:S03]  /*0420*/  HADD2.F32 R21, -RZ, R16.H0_H0 ;  /* 0x20000010ff157230 */ /* 0x000fc60000004100 */
[----:B------:R-:W-:Y:S01]  /*0430*/  FFMA.FTZ R23, R20, R23, R25 ;  /* 0x0000001714177223 */ /* 0x000fe20000010019 */
[----:B------:R-:W-:Y:S01]  /*0440*/  IADD3.X R11, R14, UR9, RZ, P0, !PT ;  /* 0x000000090e0b7c10 */ /* 0x000fe200087fe4ff */
[----:B------:R-:W-:Y:S01]  /*0450*/  ULDC.64 UR8, c[0x0][0x218] ;  /* 0x0000860000087ab9 */ /* 0x000fe20000000a00 */
[----:B------:R-:W-:Y:S01]  /*0460*/  IADD3 R12, P0, R15, UR10, RZ ;  /* 0x0000000a0f0c7c10 */ /* 0x000fe2000ff1e0ff */
[----:B------:R-:W-:Y:S01]  /*0470*/  FMUL.FTZ R22, R22, R21 ;  /* 0x0000001516167220 */ /* 0x000fe20000410000 */
[----:B------:R-:W-:Y:S02]  /*0480*/  IADD3 R15, P1, R8, UR8, RZ ;  /* 0x00000008080f7c10 */ /* 0x000fe4000ff3e0ff */
[----:B------:R-:W-:Y:S02]  /*0490*/  F2FP.F16.F32.PACK_AB R23, RZ, R23 ;  /* 0x00000017ff17723e */ /* 0x000fe400000000ff */
[----:B------:R-:W-:Y:S02]  /*04a0*/  IADD3.X R13, R14, UR11, RZ, P0, !PT ;  /* 0x0000000b0e0d7c10 */ /* 0x000fe400087fe4ff */
[----:B------:R-:W-:-:S02]  /*04b0*/  F2FP.F16.F32.PACK_AB R22, RZ, R22 ;  /* 0x00000016ff16723e */ /* 0x000fc400000000ff */
[----:B------:R-:W-:Y:S02]  /*04c0*/  IADD3.X R9, R9, UR9, RZ, P1, !PT ;  /* 0x0000000909097c10 */ /* 0x000fe40008ffe4ff */
[C---:B------:R-:W-:Y:S01]  /*04d0*/  LOP3.LUT R8, R15.reuse, 0xfffffffd, RZ, 0xc0, !PT ;  /* 0xfffffffd0f087812 */ /* 0x040fe200078ec0ff */
[----:B------:R0:W-:Y:S04]  /*04e0*/  STG.E.U16 desc[UR6][R10.64], R23 ;  /* 0x000000170a007986 */ /* 0x0001e8000c101506 */
[----:B------:R0:W-:Y:S04]  /*04f0*/  STG.E.U16 desc[UR6][R12.64], R22 ;  /* 0x000000160c007986 */ /* 0x0001e8000c101506 */
[----:B------:R0:W5:Y:S01]  /*0500*/  LD.E R17, desc[UR6][R8.64] ;  /* 0x0000000608117980 */ /* 0x000162000c101900 */
[----:B------:R-:W-:Y:S01]  /*0510*/  LOP3.LUT R14, R15, 0x2, RZ, 0xc0, !PT ;  /* 0x000000020f0e7812 */ /* 0x000fe200078ec0ff */
[----:B------:R-:W-:-:S03]  /*0520*/  FMUL.FTZ R20, R20, R21 ;  /* 0x0000001514147220 */ /* 0x000fc60000410000 */
[----:B------:R-:W-:Y:S01]  /*0530*/  ISETP.EQ.U32.AND P0, PT, R14, RZ, PT ;  /* 0x000000ff0e00720c */ /* 0x000fe20003f02070 */
[----:B------:R-:W-:Y:S01]  /*0540*/  IMAD.MOV.U32 R14, RZ, RZ, 0x3254 ;  /* 0x00003254ff0e7424 */ /* 0x000fe200078e00ff */
[----:B------:R-:W-:-:S04]  /*0550*/  F2FP.F16.F32.PACK_AB R20, RZ, R20 ;  /* 0x00000014ff14723e */ /* 0x000fc800000000ff */
[----:B0-----:R-:W-:-:S07]  /*0560*/  SEL R14, R14, 0x7610, P0 ;  /* 0x000076100e0e7807 */ /* 0x001fce0000000000 */
.L_x_1:
[----:B-----5:R-:W-:-:S05]  /*0570*/  HADD2 R10, R17, R20.H0_H0 ;  /* 0x20000014110a7230 */ /* 0x020fca0000000000 */
[----:B------:R-:W-:-:S06]  /*0580*/  PRMT R10, R17, R14, R10 ;  /* 0x0000000e110a7216 */ /* 0x000fcc000000000a */
[----:B------:R-:W2:Y:S02]  /*0590*/  ATOM.E.CAS.STRONG.GPU PT, R10, [R8], R17, R10 ;  /* 0x00000011080a738b */ /* 0x000ea400001ee10a */
[----:B--2---:R-:W-:Y:S01]  /*05a0*/  ISETP.NE.U32.AND P0, PT, R10, R17, PT ;  /* 0x000000110a00720c */ /* 0x004fe20003f05070 */
[----:B------:R-:W-:-:S12]  /*05b0*/  IMAD.MOV.U32 R17, RZ, RZ, R10 ;  /* 0x000000ffff117224 */ /* 0x000fd800078e000a */
[----:B------:R-:W-:Y:S05]  /*05c0*/  @P0 BRA `(.L_x_1) ;  /* 0xfffffffc00e80947 */ /* 0x000fea000383ffff */
[----:B------:R-:W-:Y:S05]  /*05d0*/  BSYNC B0 ;  /* 0x0000000000007941 */ /* 0x000fea0003800000 */
.L_x_0:
[----:B------:R-:W-:-:S04]  /*05e0*/  VIADD R14, R6, UR4 ;  /* 0x00000004060e7c36 */ /* 0x000fc80008000000 */
[--C-:B------:R-:W-:Y:S01]  /*05f0*/  IMAD.MOV.U32 R6, RZ, RZ, R14.reuse ;  /* 0x000000ffff067224 */ /* 0x100fe200078e000e */
[----:B------:R-:W-:Y:S02]  /*0600*/  ISETP.GE.U32.AND P0, PT, R14, R4, PT ;  /* 0x000000040e00720c */ /* 0x000fe40003f06070 */
[----:B------:R-:W-:-:S04]  /*0610*/  SHF.R.S32.HI R15, RZ, 0x1f, R14 ;  /* 0x0000001fff0f7819 */ /* 0x000fc8000001140e */
[----:B------:R-:W-:-:S13]  /*0620*/  ISETP.GE.AND.EX P0, PT, R15, R5, PT, P0 ;  /* 0x000000050f00720c */ /* 0x000fda0003f06300 */
[----:B------:R-:W-:Y:S05]  /*0630*/  @!P0 BRA `(.L_x_2) ;  /* 0xfffffff800d08947 */ /* 0x000fea000383ffff */
[----:B------:R-:W-:Y:S05]  /*0640*/  EXIT ;  /* 0x000000000000794d */ /* 0x000fea0003800000 */
.L_x_3:
[----:B------:R-:W-:-:S00]  /*0650*/  BRA `(.L_x_3) ;  /* 0xfffffffc00fc7947 */ /* 0x000fc0000383ffff */
[----:B------:R-:W-:-:S00]  /*0660*/  NOP ;  /* 0x0000000000007918 */ /* 0x000fc00000000000 */
        /* <DEDUP_REMOVED lines=9> */
.L_x_21:


//--------------------- .text._Z28index_mul_2d_grad_grad_floatPfS_S_PKfS1_S1_S1_S1_PKlll --------------------------
	.section	.text._Z28index_mul_2d_grad_grad_floatPfS_S_PKfS1_S1_S1_S1_PKlll,"ax",@progbits
	.align	128
        .global         _Z28index_mul_2d_grad_grad_floatPfS_S_PKfS1_S1_S1_S1_PKlll
        .type           _Z28index_mul_2d_grad_grad_floatPfS_S_PKfS1_S1_S1_S1_PKlll,@function
        .size           _Z28index_mul_2d_grad_grad_floatPfS_S_PKfS1_S1_S1_S1_PKlll,(.L_x_22 - _Z28index_mul_2d_grad_grad_floatPfS_S_PKfS1_S1_S1_S1_PKlll)
        .other          _Z28index_mul_2d_grad_grad_floatPfS_S_PKfS1_S1_S1_S1_PKlll,@"STO_CUDA_ENTRY STV_DEFAULT"
_Z28index_mul_2d_grad_grad_floatPfS_S_PKfS1_S1_S1_S1_PKlll:
.text._Z28index_mul_2d_grad_grad_floatPfS_S_PKfS1_S1_S1_S1_PKlll:
        /* <DEDUP_REMOVED lines=18> */
[C---:B------:R-:W-:Y:S01]  /*0120*/  LEA R2, P0, R0.reuse, UR4, 0x3 ;  /* 0x0000000400027c11 */ /* 0x040fe2000f8018ff */
[----:B------:R-:W-:Y:S01]  /*0130*/  IMAD.MOV.U32 R7, RZ, RZ, R6 ;  /* 0x000000ffff077224 */ /* 0x000fe200078e0006 */
[----:B------:R-:W-:Y:S01]  /*0140*/  ULDC.64 UR10, c[0x0][0x230] ;  /* 0x00008c00000a7ab9 */ /* 0x000fe20000000a00 */
[----:B------:R-:W-:Y:S01]  /*0150*/  ULDC.64 UR12, c[0x0][0x238] ;  /* 0x00008e00000c7ab9 */ /* 0x000fe20000000a00 */
[----:B------:R-:W-:Y:S01]  /*0160*/  LEA.HI.X R3, R0, UR5, R5, 0x3, P0 ;  /* 0x0000000500037c11 */ /* 0x000fe200080f1c05 */
[----:B------:R-:W-:Y:S01]  /*0170*/  ULDC.64 UR14, c[0x0][0x240] ;  /* 0x00009000000e7ab9 */ /* 0x000fe20000000a00 */
[----:B------:R-:W-:Y:S01]  /*0180*/  ULDC.64 UR16, c[0x0][0x248] ;  /* 0x0000920000107ab9 */ /* 0x000fe20000000a00 */
[----:B------:R-:W-:Y:S01]  /*0190*/  ULDC.64 UR18, c[0x0][0x228] ;  /* 0x00008a0000127ab9 */ /* 0x000fe20000000a00 */
[----:B------:R-:W-:Y:S01]  /*01a0*/  ULDC.64 UR20, c[0x0][0x210] ;  /* 0x0000840000147ab9 */ /* 0x000fe20000000a00 */
[----:B------:R-:W-:Y:S01]  /*01b0*/  ULDC.64 UR22, c[0x0][0x220] ;  /* 0x0000880000167ab9 */ /* 0x000fe20000000a00 */
[----:B------:R-:W5:Y:S01]  /*01c0*/  LDG.E.64 R2, desc[UR6][R2.64] ;  /* 0x0000000602027981 */ /* 0x000f62000c1e1b00 */
[----:B------:R-:W-:Y:S01]  /*01d0*/  BSSY B0, `(.L_x_4) ;  /* 0x0000032000007945 */ /* 0x000fe20003800000 */
[----:B------:R-:W-:Y:S01]  /*01e0*/  IMAD.MOV.U32 R6, RZ, RZ, R4 ;  /* 0x000000ffff067224 */ /* 0x000fe200078e0004 */
[----:B------:R-:W-:Y:S01]  /*01f0*/  ULDC UR4, c[0x0][0x0] ;  /* 0x0000000000047ab9 */ /* 0x000fe20000000800 */
[----:B------:R-:W-:-:S05]  /*0200*/  ULDC.64 UR24, c[0x0][0x218] ;  /* 0x0000860000187ab9 */ /* 0x000fca0000000a00 */
.L_x_5:
[----:B-----5:R-:W-:Y:S02]  /*0210*/  IMAD R9, R3, UR8, RZ ;  /* 0x0000000803097c24 */ /* 0x020fe4000f8e02ff */
[----:B------:R-:W-:Y:S02]  /*0220*/  IMAD R13, R5, UR8, RZ ;  /* 0x00000008050d7c24 */ /* 0x000fe4000f8e02ff */
[C---:B------:R-:W-:Y:S02]  /*0230*/  IMAD R11, R2.reuse, UR9, R9 ;  /* 0x00000009020b7c24 */ /* 0x040fe4000f8e0209 */
[----:B------:R-:W-:-:S04]  /*0240*/  IMAD.WIDE.U32 R8, R2, UR8, R6 ;  /* 0x0000000802087c25 */ /* 0x000fc8000f8e0006 */
[----:B------:R-:W-:-:S04]  /*0250*/  IMAD.WIDE.U32 R6, R0, UR8, R6 ;  /* 0x0000000800067c25 */ /* 0x000fc8000f8e0006 */
[----:B------:R-:W-:Y:S02]  /*0260*/  IMAD R13, R0, UR9, R13 ;  /* 0x00000009000d7c24 */ /* 0x000fe4000f8e020d */
[----:B------:R-:W-:Y:S02]  /*0270*/  IMAD.IADD R11, R9, 0x1, R11 ;  /* 0x00000001090b7824 */ /* 0x000fe400078e020b */
[C---:B------:R-:W-:Y:S02]  /*0280*/  IMAD.SHL.U32 R9, R8.reuse, 0x4, RZ ;  /* 0x0000000408097824 */ /* 0x040fe400078e00ff */
[----:B------:R-:W-:Y:S01]  /*0290*/  IMAD.IADD R13, R7, 0x1, R13 ;  /* 0x00000001070d7824 */ /* 0x000fe200078e020d */
[----:B------:R-:W-:Y:S01]  /*02a0*/  SHF.L.U64.HI R8, R8, 0x2, R11 ;  /* 0x0000000208087819 */ /* 0x000fe2000001020b */
[C---:B------:R-:W-:Y:S01]  /*02b0*/  IMAD.SHL.U32 R12, R6.reuse, 0x4, RZ ;  /* 0x00000004060c7824 */ /* 0x040fe200078e00ff */
[----:B------:R-:W-:Y:S02]  /*02c0*/  IADD3 R20, P1, R9, UR10, RZ ;  /* 0x0000000a09147c10 */ /* 0x000fe4000ff3e0ff */
[----:B------:R-:W-:-:S02]  /*02d0*/  SHF.L.U64.HI R13, R6, 0x2, R13 ;  /* 0x00000002060d7819 */ /* 0x000fc4000001020d */
[----:B------:R-:W-:Y:S02]  /*02e0*/  IADD3 R22, P0, R12, UR16, RZ ;  /* 0x000000100c167c10 */ /* 0x000fe4000ff1e0ff */
[----:B------:R-:W-:Y:S02]  /*02f0*/  IADD3.X R21, R8, UR11, RZ, P1, !PT ;  /* 0x0000000b08157c10 */ /* 0x000fe40008ffe4ff */
[----:B------:R-:W-:Y:S02]  /*0300*/  IADD3.X R23, R13, UR17, RZ, P0, !PT ;  /* 0x000000110d177c10 */ /* 0x000fe400087fe4ff */
[C---:B------:R-:W-:Y:S01]  /*0310*/  IADD3 R10, P2, R12.reuse, UR12, RZ ;  /* 0x0000000c0c0a7c10 */ /* 0x040fe2000ff5e0ff */
[----:B------:R-:W2:Y:S01]  /*0320*/  LDG.E R20, desc[UR6][R20.64] ;  /* 0x0000000614147981 */ /* 0x000ea2000c1e1900 */
[----:B------:R-:W-:Y:S02]  /*0330*/  IADD3 R6, P1, R9, UR14, RZ ;  /* 0x0000000e09067c10 */ /* 0x000fe4000ff3e0ff */
[----:B------:R-:W-:Y:S01]  /*0340*/  IADD3 R14, P0, R12, UR18, RZ ;  /* 0x000000120c0e7c10 */ /* 0x000fe2000ff1e0ff */
[----:B------:R-:W2:Y:S01]  /*0350*/  LDG.E R23, desc[UR6][R22.64] ;  /* 0x0000000616177981 */ /* 0x000ea2000c1e1900 */
[----:B------:R-:W-:-:S02]  /*0360*/  IADD3.X R11, R13, UR13, RZ, P2, !PT ;  /* 0x0000000d0d0b7c10 */ /* 0x000fc400097fe4ff */
[----:B------:R-:W-:Y:S02]  /*0370*/  IADD3.X R7, R8, UR15, RZ, P1, !PT ;  /* 0x0000000f08077c10 */ /* 0x000fe40008ffe4ff */
[----:B------:R-:W-:Y:S01]  /*0380*/  IADD3.X R15, R13, UR19, RZ, P0, !PT ;  /* 0x000000130d0f7c10 */ /* 0x000fe200087fe4ff */
[----:B------:R-:W3:Y:S04]  /*0390*/  LDG.E R10, desc[UR6][R10.64] ;  /* 0x000000060a0a7981 */ /* 0x000ee8000c1e1900 */
[----:B------:R-:W3:Y:S04]  /*03a0*/  LDG.E R6, desc[UR6][R6.64] ;  /* 0x0000000606067981 */ /* 0x000ee8000c1e1900 */
[----:B------:R-:W4:Y:S01]  /*03b0*/  LDG.E R15, desc[UR6][R14.64] ;  /* 0x000000060e0f7981 */ /* 0x000f22000c1e1900 */
[----:B------:R-:W-:-:S02]  /*03c0*/  IADD3 R16, P0, R12, UR20, RZ ;  /* 0x000000140c107c10 */ /* 0x000fc4000ff1e0ff */
[----:B------:R-:W-:Y:S02]  /*03d0*/  IADD3 R12, P1, R12, UR22, RZ ;  /* 0x000000160c0c7c10 */ /* 0x000fe4000ff3e0ff */
[----:B------:R-:W-:-:S04]  /*03e0*/  IADD3 R18, P2, R9, UR24, RZ ;  /* 0x0000001809127c10 */ /* 0x000fc8000ff5e0ff */
[----:B------:R-:W-:Y:S01]  /*03f0*/  IADD3.X R19, R8, UR25, RZ, P2, !PT ;  /* 0x0000001908137c10 */ /* 0x000fe200097fe4ff */
[----:B--2---:R-:W-:-:S04]  /*0400*/  FMUL.FTZ R17, R23, R20 ;  /* 0x0000001417117220 */ /* 0x004fc80000410000 */
[----:B---3--:R-:W-:Y:S01]  /*0410*/  FFMA.FTZ R9, R6, R10, R17 ;  /* 0x0000000a06097223 */ /* 0x008fe20000010011 */
[C---:B------:R-:W-:Y:S02]  /*0420*/  IADD3.X R17, R13.reuse, UR21, RZ, P0, !PT ;  /* 0x000000150d117c10 */ /* 0x040fe400087fe4ff */
[----:B------:R-:W-:Y:S01]  /*0430*/  IADD3.X R13, R13, UR23, RZ, P1, !PT ;  /* 0x000000170d0d7c10 */ /* 0x000fe20008ffe4ff */
[C---:B----4-:R-:W-:Y:S01]  /*0440*/  FMUL.FTZ R11, R15.reuse, R20 ;  /* 0x000000140f0b7220 */ /* 0x050fe20000410000 */
[----:B------:R-:W-:Y:S01]  /*0450*/  FMUL.FTZ R7, R15, R10 ;  /* 0x0000000a0f077220 */ /* 0x000fe20000410000 */
[----:B------:R-:W-:Y:S01]  /*0460*/  VIADD R6, R4, UR4 ;  /* 0x0000000404067c36 */ /* 0x000fe20008000000 */
[----:B------:R-:W-:Y:S04]  /*0470*/  STG.E desc[UR6][R16.64], R9 ;  /* 0x0000000910007986 */ /* 0x000fe8000c101906 */
[----:B------:R-:W-:Y:S01]  /*0480*/  STG.E desc[UR6][R12.64], R11 ;  /* 0x0000000b0c007986 */ /* 0x000fe2000c101906 */
[----:B------:R-:W-:-:S03]  /*0490*/  ISETP.GE.U32.AND P0, PT, R6, UR8, PT ;  /* 0x0000000806007c0c */ /* 0x000fc6000bf06070 */
[----:B------:R0:W-:Y:S02]  /*04a0*/  REDG.E.ADD.F32.FTZ.RN.STRONG.GPU desc[UR6][R18.64], R7 ;  /* 0x00000007120079a6 */ /* 0x0001e4000c10f386 */
[----:B0-----:R-:W-:-:S04]  /*04b0*/  SHF.R.S32.HI R7, RZ, 0x1f, R6 ;  /* 0x0000001fff077819 */ /* 0x001fc80000011406 */
[----:B------:R-:W-:Y:S01]  /*04c0*/  ISETP.GE.AND.EX P0, PT, R7, UR9, PT, P0 ;  /* 0x0000000907007c0c */ /* 0x000fe2000bf06300 */
[----:B------:R-:W-:-:S12]  /*04d0*/  IMAD.MOV.U32 R4, RZ, RZ, R6 ;  /* 0x000000ffff047224 */ /* 0x000fd800078e0006 */
[----:B------:R-:W-:Y:S05]  /*04e0*/  @!P0 BRA `(.L_x_5) ;  /* 0xfffffffc00488947 */ /* 0x000fea000383ffff */
[----:B------:R-:W-:Y:S05]  /*04f0*/  BSYNC B0 ;  /* 0x0000000000007941 */ /* 0x000fea0003800000 */
.L_x_4:
[----:B------:R-:W-:Y:S05]  /*0500*/  EXIT ;  /* 0x000000000000794d */ /* 0x000fea0003800000 */
.L_x_6:
        /* <DEDUP_REMOVED lines=15> */
.L_x_22:


//--------------------- .text._Z34index_mul_2d_grad_grad_float_dim64PfS_S_PKfS1_S1_S1_S1_PKll --------------------------
	.section	.text._Z34index_mul_2d_grad_grad_float_dim64PfS_S_PKfS1_S1_S1_S1_PKll,"ax",@progbits
	.align	128
        .global         _Z34index_mul_2d_grad_grad_float_dim64PfS_S_PKfS1_S1_S1_S1_PKll
        .type           _Z34index_mul_2d_grad_grad_float_dim64PfS_S_PKfS1_S1_S1_S1_PKll,@function
        .size           _Z34index_mul_2d_grad_grad_float_dim64PfS_S_PKfS1_S1_S1_S1_PKll,(.L_x_23 - _Z34index_mul_2d_grad_grad_float_dim64PfS_S_PKfS1_S1_S1_S1_PKll)
        .other          _Z34index_mul_2d_grad_grad_float_dim64PfS_S_PKfS1_S1_S1_S1_PKll,@"STO_CUDA_ENTRY STV_DEFAULT"
_Z34index_mul_2d_grad_grad_float_dim64PfS_S_PKfS1_S1_S1_S1_PKll:
.text._Z34index_mul_2d_grad_grad_float_dim64PfS_S_PKfS1_S1_S1_S1_PKll:
        /* <DEDUP_REMOVED lines=10> */
[----:B------:R-:W-:Y:S01]  /*00a0*/  ULDC.64 UR4, c[0x0][0x250] ;  /* 0x0000940000047ab9 */ /* 0x000fe20000000a00 */
[----:B------:R-:W0:Y:S01]  /*00b0*/  LDC.64 R16, c[0x0][0x248] ;  /* 0x00009200ff107b82 */ /* 0x000e220000000a00 */
[C---:B------:R-:W-:Y:S01]  /*00c0*/  LEA R2, P0, R25.reuse, UR4, 0x3 ;  /* 0x0000000419027c11 */ /* 0x040fe2000f8018ff */
[----:B------:R-:W-:Y:S01]  /*00d0*/  ULDC.64 UR6, c[0x0][0x230] ;  /* 0x00008c0000067ab9 */ /* 0x000fe20000000a00 */
[----:B------:R-:W-:Y:S02]  /*00e0*/  ULDC.64 UR8, c[0x0][0x240] ;  /* 0x0000900000087ab9 */ /* 0x000fe40000000a00 */
[----:B------:R-:W-:Y:S01]  /*00f0*/  LEA.HI.X R3, R25, UR5, R0, 0x3, P0 ;  /* 0x0000000519037c11 */ /* 0x000fe200080f1c00 */
[----:B------:R-:W-:Y:S02]  /*0100*/  ULDC.64 UR4, c[0x0][0x208] ;  /* 0x0000820000047ab9 */ /* 0x000fe40000000a00 */
[----:B------:R-:W1:Y:S02]  /*0110*/  LDC.64 R4, c[0x0][0x238] ;  /* 0x00008e00ff047b82 */ /* 0x000e640000000a00 */
[----:B------:R-:W2:Y:S01]  /*0120*/  LDG.E.64 R6, desc[UR4][R2.64] ;  /* 0x0000000402067981 */ /* 0x000ea2000c1e1b00 */
[----:B------:R-:W3:Y:S05]  /*0130*/  S2R R0, SR_TID.X ;  /* 0x0000000000007919 */ /* 0x000eea0000002100 */
[----:B------:R-:W4:Y:S08]  /*0140*/  LDC.64 R20, c[0x0][0x210] ;  /* 0x00008400ff147b82 */ /* 0x000f300000000a00 */
[----:B------:R-:W5:Y:S01]  /*0150*/  LDC.64 R22, c[0x0][0x228] ;  /* 0x00008a00ff167b82 */ /* 0x000f620000000a00 */
[----:B---3--:R-:W-:-:S02]  /*0160*/  SHF.R.S32.HI R9, RZ, 0x1f, R0 ;  /* 0x0000001fff097819 */ /* 0x008fc40000011400 */
[----:B------:R-:W-:-:S05]  /*0170*/  LEA R25, R25, R0, 0x4 ;  /* 0x0000000019197211 */ /* 0x000fca00078e20ff */
[----:B0-----:R-:W-:-:S06]  /*0180*/  IMAD.WIDE R16, R25, 0x10, R16 ;  /* 0x0000001019107825 */ /* 0x001fcc00078e0210 */
[----:B------:R-:W3:Y:S01]  /*0190*/  LDG.E.128 R16, desc[UR4][R16.64] ;  /* 0x0000000410107981 */ /* 0x000ee2000c1e1d00 */
[----:B--2---:R-:W-:-:S04]  /*01a0*/  LEA R26, P0, R6, R0, 0x4 ;  /* 0x00000000061a7211 */ /* 0x004fc800078020ff */
[----:B------:R-:W-:-:S04]  /*01b0*/  LEA.HI.X R9, R6, R9, R7, 0x4, P0 ;  /* 0x0000000906097211 */ /* 0x000fc800000f2407 */
[C---:B------:R-:W-:Y:S02]  /*01c0*/  SHF.L.U64.HI R8, R26.reuse, 0x4, R9 ;  /* 0x000000041a087819 */ /* 0x040fe40000010209 */
[----:B------:R-:W-:-:S04]  /*01d0*/  SHF.L.U32 R26, R26, 0x4, RZ ;  /* 0x000000041a1a7819 */ /* 0x000fc800000006ff */
[C---:B------:R-:W-:Y:S02]  /*01e0*/  IADD3 R6, P0, R26.reuse, UR6, RZ ;  /* 0x000000061a067c10 */ /* 0x040fe4000ff1e0ff */
[----:B------:R-:W-:Y:S02]  /*01f0*/  IADD3 R26, P1, R26, UR8, RZ ;  /* 0x000000081a1a7c10 */ /* 0x000fe4000ff3e0ff */
[C---:B------:R-:W-:Y:S01]  /*0200*/  IADD3.X R7, R8.reuse, UR7, RZ, P0, !PT ;  /* 0x0000000708077c10 */ /* 0x040fe200087fe4ff */
[C---:B----4-:R-:W-:Y:S01]  /*0210*/  IMAD.WIDE R20, R25.reuse, 0x10, R20 ;  /* 0x0000001019147825 */ /* 0x050fe200078e0214 */
[----:B------:R-:W-:Y:S01]  /*0220*/  IADD3.X R27, R8, UR9, RZ, P1, !PT ;  /* 0x00000009081b7c10 */ /* 0x000fe20008ffe4ff */
[----:B------:R-:W-:Y:S02]  /*0230*/  ULDC.64 UR6, c[0x0][0x218] ;  /* 0x0000860000067ab9 */ /* 0x000fe40000000a00 */
[----:B-1----:R-:W-:Y:S02]  /*0240*/  IMAD.WIDE R8, R25, 0x10, R4 ;  /* 0x0000001019087825 */ /* 0x002fe400078e0204 */
[----:B------:R-:W3:Y:S04]  /*0250*/  LDG.E.128 R4, desc[UR4][R6.64] ;  /* 0x0000000406047981 */ /* 0x000ee8000c1e1d00 */
[----:B------:R-:W2:Y:S04]  /*0260*/  LDG.E.128 R8, desc[UR4][R8.64] ;  /* 0x0000000408087981 */ /* 0x000ea8000c1e1d00 */
[----:B------:R-:W2:Y:S01]  /*0270*/  LDG.E.128 R12, desc[UR4][R26.64] ;  /* 0x000000041a0c7981 */ /* 0x000ea2000c1e1d00 */
[----:B---3--:R-:W-:Y:S01]  /*0280*/  FMUL.FTZ R24, R7, R19 ;  /* 0x0000001307187220 */ /* 0x008fe20000410000 */
[----:B------:R-:W-:Y:S01]  /*0290*/  FMUL.FTZ R29, R6, R18 ;  /* 0x00000012061d7220 */ /* 0x000fe20000410000 */
[----:B------:R-:W-:Y:S01]  /*02a0*/  FMUL.FTZ R18, R5, R17 ;  /* 0x0000001105127220 */ /* 0x000fe20000410000 */
[----:B------:R-:W-:Y:S01]  /*02b0*/  FMUL.FTZ R19, R4, R16 ;  /* 0x0000001004137220 */ /* 0x000fe20000410000 */
[----:B--2---:R-:W-:Y:S01]  /*02c0*/  FFMA.FTZ R15, R15, R11, R24 ;  /* 0x0000000b0f0f7223 */ /* 0x004fe20000010018 */
[----:B------:R-:W-:Y:S01]  /*02d0*/  FFMA.FTZ R14, R14, R10, R29 ;  /* 0x0000000a0e0e7223 */ /* 0x000fe2000001001d */
[----:B------:R-:W-:Y:S01]  /*02e0*/  FFMA.FTZ R13, R13, R9, R18 ;  /* 0x000000090d0d7223 */ /* 0x000fe20000010012 */
[----:B------:R-:W-:-:S05]  /*02f0*/  FFMA.FTZ R12, R12, R8, R19 ;  /* 0x000000080c0c7223 */ /* 0x000fca0000010013 */
[----:B------:R0:W-:Y:S04]  /*0300*/  STG.E.128 desc[UR4][R20.64], R12 ;  /* 0x0000000c14007986 */ /* 0x0001e8000c101d04 */
[----:B------:R-:W2:Y:S01]  /*0310*/  LDG.E.64 R2, desc[UR4][R2.64] ;  /* 0x0000000402027981 */ /* 0x000ea2000c1e1b00 */
[----:B-----5:R-:W-:-:S06]  /*0320*/  IMAD.WIDE R16, R25, 0x10, R22 ;  /* 0x0000001019107825 */ /* 0x020fcc00078e0216 */
[----:B------:R-:W0:Y:S01]  /*0330*/  LDG.E.128 R16, desc[UR4][R16.64] ;  /* 0x0000000410107981 */ /* 0x000e22000c1e1d00 */
[----:B------:R-:W-:-:S04]  /*0340*/  SHF.L.U32 R23, R0, 0x2, RZ ;  /* 0x0000000200177819 */ /* 0x000fc800000006ff */
[----:B------:R-:W-:Y:S02]  /*0350*/  SHF.R.S32.HI R27, RZ, 0x1f, R23 ;  /* 0x0000001fff1b7819 */ /* 0x000fe40000011417 */
[----:B--2---:R-:W-:-:S04]  /*0360*/  LEA R23, P0, R2, R23, 0x6 ;  /* 0x0000001702177211 */ /* 0x004fc800078030ff */
[----:B------:R-:W-:Y:S02]  /*0370*/  LEA.HI.X R0, R2, R27, R3, 0x6, P0 ;  /* 0x0000001b02007211 */ /* 0x000fe400000f3403 */
[----:B------:R-:W1:Y:S01]  /*0380*/  LDC.64 R2, c[0x0][0x220] ;  /* 0x00008800ff027b82 */ /* 0x000e620000000a00 */
[----:B------:R-:W-:Y:S01]  /*0390*/  LEA R22, P0, R23, UR6, 0x2 ;  /* 0x0000000617167c11 */ /* 0x000fe2000f8010ff */
[----:B0-----:R-:W-:Y:S01]  /*03a0*/  FMUL.FTZ R13, R8, R16 ;  /* 0x00000010080d7220 */ /* 0x001fe20000410000 */
[----:B------:R-:W-:Y:S02]  /*03b0*/  FMUL.FTZ R9, R9, R17 ;  /* 0x0000001109097220 */ /* 0x000fe40000410000 */
[----:B------:R-:W-:Y:S01]  /*03c0*/  LEA.HI.X R23, R23, UR7, R0, 0x2, P0 ;  /* 0x0000000717177c11 */ /* 0x000fe200080f1400 */
[-C--:B------:R-:W-:Y:S01]  /*03d0*/  FMUL.FTZ R15, R10, R18.reuse ;  /* 0x000000120a0f7220 */ /* 0x080fe20000410000 */
[-C--:B------:R-:W-:Y:S01]  /*03e0*/  FMUL.FTZ R11, R11, R19.reuse ;  /* 0x000000130b0b7220 */ /* 0x080fe20000410000 */
[----:B------:R-:W-:Y:S01]  /*03f0*/  FMUL.FTZ R7, R7, R19 ;  /* 0x0000001307077220 */ /* 0x000fe20000410000 */
[----:B------:R-:W-:Y:S01]  /*0400*/  FMUL.FTZ R6, R6, R18 ;  /* 0x0000001206067220 */ /* 0x000fe20000410000 */
[----:B------:R-:W-:Y:S01]  /*0410*/  FMUL.FTZ R5, R5, R17 ;  /* 0x0000001105057220 */ /* 0x000fe20000410000 */
[----:B------:R-:W-:Y:S01]  /*0420*/  FMUL.FTZ R4, R4, R16 ;  /* 0x0000001004047220 */ /* 0x000fe20000410000 */
[----:B------:R-:W-:Y:S04]  /*0430*/  REDG.E.ADD.F32.FTZ.RN.STRONG.GPU desc[UR4][R22.64], R13 ;  /* 0x0000000d160079a6 */ /* 0x000fe8000c10f384 */
[----:B------:R-:W-:Y:S04]  /*0440*/  REDG.E.ADD.F32.FTZ.RN.STRONG.GPU desc[UR4][R22.64+0x4], R9 ;  /* 0x00000409160079a6 */ /* 0x000fe8000c10f384 */
[----:B------:R-:W-:Y:S01]  /*0450*/  REDG.E.ADD.F32.FTZ.RN.STRONG.GPU desc[UR4][R22.64+0x8], R15 ;  /* 0x0000080f160079a6 */ /* 0x000fe2000c10f384 */
[----:B-1----:R-:W-:-:S03]  /*0460*/  IMAD.WIDE R2, R25, 0x10, R2 ;  /* 0x0000001019027825 */ /* 0x002fc600078e0202 */
[----:B------:R-:W-:Y:S04]  /*0470*/  REDG.E.ADD.F32.FTZ.RN.STRONG.GPU desc[UR4][R22.64+0xc], R11 ;  /* 0x00000c0b160079a6 */ /* 0x000fe8000c10f384 */
[----:B------:R-:W-:Y:S01]  /*0480*/  STG.E.128 desc[UR4][R2.64], R4 ;  /* 0x0000000402007986 */ /* 0x000fe2000c101d04 */
[----:B------:R-:W-:Y:S05]  /*0490*/  EXIT ;  /* 0x000000000000794d */ /* 0x000fea0003800000 */
.L_x_7:
        /* <DEDUP_REMOVED lines=14> */
.L_x_23:


//--------------------- .text._Z22index_mul_2d_grad_halfPN3c104HalfES1_PKS0_S3_S3_PKlll --------------------------
	.section	.text._Z22index_mul_2d_grad_halfPN3c104HalfES1_PKS0_S3_S3_PKlll,"ax",@progbits
	.align	128
        .global         _Z22index_mul_2d_grad_halfPN3c104HalfES1_PKS0_S3_S3_PKlll
        .type           _Z22index_mul_2d_grad_halfPN3c104HalfES1_PKS0_S3_S3_PKlll,@function
        .size           _Z22index_mul_2d_grad_halfPN3c104HalfES1_PKS0_S3_S3_PKlll,(.L_x_24 - _Z22index_mul_2d_grad_halfPN3c104HalfES1_PKS0_S3_S3_PKlll)
        .other          _Z22index_mul_2d_grad_halfPN3c104HalfES1_PKS0_S3_S3_PKlll,@"STO_CUDA_ENTRY STV_DEFAULT"
_Z22index_mul_2d_grad_halfPN3c104HalfES1_PKS0_S3_S3_PKlll:
.text._Z22index_mul_2d_grad_halfPN3c104HalfES1_PKS0_S3_S3_PKlll:
        /* <DEDUP_REMOVED lines=24> */
.L_x_10:
[----:B------:R-:W0:Y:S01]  /*0180*/  LDC.64 R4, c[0x0][0x248] ;  /* 0x00009200ff047b82 */ /* 0x000e220000000a00 */
[----:B------:R-:W-:Y:S01]  /*0190*/  ULDC.64 UR8, c[0x0][0x228] ;  /* 0x00008a0000087ab9 */ /* 0x000fe20000000a00 */
[----:B------:R-:W-:Y:S01]  /*01a0*/  ULDC.64 UR10, c[0x0][0x220] ;  /* 0x00008800000a7ab9 */ /* 0x000fe20000000a00 */
[-C--:B0----5:R-:W-:Y:S02]  /*01b0*/  IMAD R12, R3, R4.reuse, RZ ;  /* 0x00000004030c7224 */ /* 0x0a1fe400078e02ff */
[-C--:B------:R-:W-:Y:S02]  /*01c0*/  IMAD R14, R7, R4.reuse, RZ ;  /* 0x00000004070e7224 */ /* 0x080fe400078e02ff */
[----:B------:R-:W-:-:S04]  /*01d0*/  IMAD.WIDE.U32 R8, R2, R4, R10 ;  /* 0x0000000402087225 */ /* 0x000fc800078e000a */
[----:B------:R-:W-:Y:S02]  /*01e0*/  IMAD R13, R2, R5, R12 ;  /* 0x00000005020d7224 */ /* 0x000fe400078e020c */
[----:B------:R-:W-:-:S04]  /*01f0*/  IMAD.WIDE.U32 R10, R0, R4, R10 ;  /* 0x00000004000a7225 */ /* 0x000fc800078e000a */
[----:B------:R-:W-:Y:S02]  /*0200*/  IMAD R15, R0, R5, R14 ;  /* 0x00000005000f7224 */ /* 0x000fe400078e020e */
[----:B------:R-:W-:Y:S02]  /*0210*/  IMAD.IADD R13, R9, 0x1, R13 ;  /* 0x00000001090d7824 */ /* 0x000fe400078e020d */
[----:B------:R-:W-:Y:S02]  /*0220*/  IMAD.IADD R9, R11, 0x1, R15 ;  /* 0x000000010b097824 */ /* 0x000fe400078e020f */
[C---:B------:R-:W-:Y:S01]  /*0230*/  IMAD.SHL.U32 R19, R8.reuse, 0x2, RZ ;  /* 0x0000000208137824 */ /* 0x040fe200078e00ff */
[----:B------:R-:W-:Y:S01]  /*0240*/  SHF.L.U64.HI R8, R8, 0x1, R13 ;  /* 0x0000000108087819 */ /* 0x000fe2000001020d */
[C---:B------:R-:W-:Y:S01]  /*0250*/  IMAD.SHL.U32 R17, R10.reuse, 0x2, RZ ;  /* 0x000000020a117824 */ /* 0x040fe200078e00ff */
[----:B------:R-:W-:Y:S02]  /*0260*/  SHF.L.U64.HI R18, R10, 0x1, R9 ;  /* 0x000000010a127819 */ /* 0x000fe40000010209 */
[----:B------:R-:W-:-:S02]  /*0270*/  IADD3 R10, P0, R19, UR8, RZ ;  /* 0x00000008130a7c10 */ /* 0x000fc4000ff1e0ff */
[C---:B------:R-:W-:Y:S02]  /*0280*/  IADD3 R12, P1, R17.reuse, UR10, RZ ;  /* 0x0000000a110c7c10 */ /* 0x040fe4000ff3e0ff */
[----:B------:R-:W-:Y:S01]  /*0290*/  IADD3.X R11, R8, UR9, RZ, P0, !PT ;  /* 0x00000009080b7c10 */ /* 0x000fe200087fe4ff */
[----:B------:R-:W-:Y:S01]  /*02a0*/  ULDC.64 UR8, c[0x0][0x230] ;  /* 0x00008c0000087ab9 */ /* 0x000fe20000000a00 */
[----:B------:R-:W-:Y:S01]  /*02b0*/  IADD3.X R13, R18, UR11, RZ, P1, !PT ;  /* 0x0000000b120d7c10 */ /* 0x000fe20008ffe4ff */
[----:B------:R-:W-:Y:S02]  /*02c0*/  ULDC.64 UR10, c[0x0][0x210] ;  /* 0x00008400000a7ab9 */ /* 0x000fe40000000a00 */
[----:B------:R0:W2:Y:S04]  /*02d0*/  LDG.E.U16 R10, desc[UR6][R10.64] ;  /* 0x000000060a0a7981 */ /* 0x0000a8000c1e1500 */
[----:B------:R-:W3:Y:S01]  /*02e0*/  LDG.E.U16 R12, desc[UR6][R12.64] ;  /* 0x000000060c0c7981 */ /* 0x000ee2000c1e1500 */
[----:B------:R-:W-:-:S04]  /*02f0*/  IADD3 R14, P0, R17, UR8, RZ ;  /* 0x00000008110e7c10 */ /* 0x000fc8000ff1e0ff */
[----:B------:R-:W-:Y:S01]  /*0300*/  IADD3.X R15, R18, UR9, RZ, P0, !PT ;  /* 0x00000009120f7c10 */ /* 0x000fe200087fe4ff */
[----:B------:R-:W-:-:S04]  /*0310*/  ULDC.64 UR8, c[0x0][0x218] ;  /* 0x0000860000087ab9 */ /* 0x000fc80000000a00 */
[----:B------:R-:W4:Y:S01]  /*0320*/  LDG.E.U16 R14, desc[UR6][R14.64] ;  /* 0x000000060e0e7981 */ /* 0x000f22000c1e1500 */
[----:B0-----:R-:W-:Y:S01]  /*0330*/  IADD3 R11, P1, R19, UR10, RZ ;  /* 0x0000000a130b7c10 */ /* 0x001fe2000ff3e0ff */
[----:B------:R-:W-:Y:S01]  /*0340*/  BSSY B0, `(.L_x_8) ;  /* 0x0000019000007945 */ /* 0x000fe20003800000 */
[----:B--2---:R-:W-:Y:S02]  /*0350*/  HADD2.F32 R9, -RZ, R10.H0_H0 ;  /* 0x2000000aff097230 */ /* 0x004fe40000004100 */
[----:B---3--:R-:W-:-:S05]  /*0360*/  HADD2.F32 R16, -RZ, R12.H0_H0 ;  /* 0x2000000cff107230 */ /* 0x008fca0000004100 */
[----:B------:R-:W-:Y:S01]  /*0370*/  FMUL.FTZ R9, R9, R16 ;  /* 0x0000001009097220 */ /* 0x000fe20000410000 */
[----:B------:R-:W-:-:S04]  /*0380*/  IADD3 R12, P0, R17, UR8, RZ ;  /* 0x00000008110c7c10 */ /* 0x000fc8000ff1e0ff */
[----:B------:R-:W-:Y:S02]  /*0390*/  F2FP.F16.F32.PACK_AB R10, RZ, R9 ;  /* 0x00000009ff0a723e */ /* 0x000fe400000000ff */
[----:B------:R-:W-:Y:S02]  /*03a0*/  IADD3.X R9, R8, UR11, RZ, P1, !PT ;  /* 0x0000000b08097c10 */ /* 0x000fe40008ffe4ff */
[----:B------:R-:W-:Y:S02]  /*03b0*/  IADD3.X R13, R18, UR9, RZ, P0, !PT ;  /* 0x00000009120d7c10 */ /* 0x000fe400087fe4ff */
[----:B------:R-:W-:Y:S02]  /*03c0*/  PRMT R17, R10, 0x7610, R17 ;  /* 0x000076100a117816 */ /* 0x000fe40000000011 */
[----:B------:R-:W-:-:S03]  /*03d0*/  LOP3.LUT R8, R11, 0xfffffffd, RZ, 0xc0, !PT ;  /* 0xfffffffd0b087812 */ /* 0x000fc600078ec0ff */
[----:B------:R0:W-:Y:S04]  /*03e0*/  STG.E.U16 desc[UR6][R12.64], R17 ;  /* 0x000000110c007986 */ /* 0x0001e8000c101506 */
[----:B------:R0:W5:Y:S01]  /*03f0*/  LD.E R15, desc[UR6][R8.64] ;  /* 0x00000006080f7980 */ /* 0x000162000c101900 */
[----:B------:R-:W-:Y:S01]  /*0400*/  LOP3.LUT R10, R11, 0x2, RZ, 0xc0, !PT ;  /* 0x000000020b0a7812 */ /* 0x000fe200078ec0ff */
[----:B----4-:R-:W-:-:S03]  /*0410*/  HADD2.F32 R14, -RZ, R14.H0_H0 ;  /* 0x2000000eff0e7230 */ /* 0x010fc60000004100 */
[----:B------:R-:W-:Y:S01]  /*0420*/  ISETP.EQ.U32.AND P0, PT, R10, RZ, PT ;  /* 0x000000ff0a00720c */ /* 0x000fe20003f02070 */
[----:B------:R-:W-:Y:S02]  /*0430*/  IMAD.MOV.U32 R10, RZ, RZ, 0x3254 ;  /* 0x00003254ff0a7424 */ /* 0x000fe400078e00ff */
[----:B------:R-:W-:-:S03]  /*0440*/  FMUL.FTZ R14, R14, R16 ;  /* 0x000000100e0e7220 */ /* 0x000fc60000410000 */
[----:B------:R-:W-:Y:S02]  /*0450*/  SEL R16, R10, 0x7610, P0 ;  /* 0x000076100a107807 */ /* 0x000fe40000000000 */
[----:B0-----:R-:W-:-:S07]  /*0460*/  F2FP.F16.F32.PACK_AB R14, RZ, R14 ;  /* 0x0000000eff0e723e */ /* 0x001fce00000000ff */
.L_x_9:
[----:B-----5:R-:W-:-:S05]  /*0470*/  HADD2 R10, R15, R14.H0_H0 ;  /* 0x2000000e0f0a7230 */ /* 0x020fca0000000000 */
[----:B------:R-:W-:-:S06]  /*0480*/  PRMT R10, R15, R16, R10 ;  /* 0x000000100f0a7216 */ /* 0x000fcc000000000a */
[----:B------:R-:W2:Y:S02]  /*0490*/  ATOM.E.CAS.STRONG.GPU PT, R10, [R8], R15, R10 ;  /* 0x0000000f080a738b */ /* 0x000ea400001ee10a */
[----:B--2---:R-:W-:Y:S01]  /*04a0*/  ISETP.NE.U32.AND P0, PT, R10, R15, PT ;  /* 0x0000000f0a00720c */ /* 0x004fe20003f05070 */
[----:B------:R-:W-:-:S12]  /*04b0*/  IMAD.MOV.U32 R15, RZ, RZ, R10 ;  /* 0x000000ffff0f7224 */ /* 0x000fd800078e000a */
[----:B------:R-:W-:Y:S05]  /*04c0*/  @P0 BRA `(.L_x_9) ;  /* 0xfffffffc00e80947 */ /* 0x000fea000383ffff */
[----:B------:R-:W-:Y:S05]  /*04d0*/  BSYNC B0 ;  /* 0x0000000000007941 */ /* 0x000fea0003800000 */
.L_x_8:
[----:B------:R-:W-:-:S04]  /*04e0*/  VIADD R10, R6, UR4 ;  /* 0x00000004060a7c36 */ /* 0x000fc80008000000 */
[--C-:B------:R-:W-:Y:S01]  /*04f0*/  IMAD.MOV.U32 R6, RZ, RZ, R10.reuse ;  /* 0x000000ffff067224 */ /* 0x100fe200078e000a */
[----:B------:R-:W-:Y:S02]  /*0500*/  ISETP.GE.U32.AND P0, PT, R10, R4, PT ;  /* 0x000000040a00720c */ /* 0x000fe40003f06070 */
[----:B------:R-:W-:-:S04]  /*0510*/  SHF.R.S32.HI R11, RZ, 0x1f, R10 ;  /* 0x0000001fff0b7819 */ /* 0x000fc8000001140a */
[----:B------:R-:W-:-:S13]  /*0520*/  ISETP.GE.AND.EX P0, PT, R11, R5, PT, P0 ;  /* 0x000000050b00720c */ /* 0x000fda0003f06300 */
[----:B------:R-:W-:Y:S05]  /*0530*/  @!P0 BRA `(.L_x_10) ;  /* 0xfffffffc00108947 */ /* 0x000fea000383ffff */
[----:B------:R-:W-:Y:S05]  /*0540*/  EXIT ;  /* 0x000000000000794d */ /* 0x000fea0003800000 */
.L_x_11:
        /* <DEDUP_REMOVED lines=11> */
.L_x_24:


//--------------------- .text._Z23index_mul_2d_grad_floatPfS_PKfS1_S1_PKlll --------------------------
	.section	.text._Z23index_mul_2d_grad_floatPfS_PKfS1_S1_PKlll,"ax",@progbits
	.align	128
        .global         _Z23index_mul_2d_grad_floatPfS_PKfS1_S1_PKlll
        .type           _Z23index_mul_2d_grad_floatPfS_PKfS1_S1_PKlll,@function
        .size           _Z23index_mul_2d_grad_floatPfS_PKfS1_S1_PKlll,(.L_x_25 - _Z23index_mul_2d_grad_floatPfS_PKfS1_S1_PKlll)
        .other          _Z23index_mul_2d_grad_floatPfS_PKfS1_S1_PKlll,@"STO_CUDA_ENTRY STV_DEFAULT"
_Z23index_mul_2d_grad_floatPfS_PKfS1_S1_PKlll:
.text._Z23index_mul_2d_grad_floatPfS_PKfS1_S1_PKlll:
        /* <DEDUP_REMOVED lines=21> */
[----:B------:R-:W-:Y:S01]  /*0150*/  IMAD.MOV.U32 R8, RZ, RZ, R4 ;  /* 0x000000ffff087224 */ /* 0x000fe200078e0004 */
[----:B------:R-:W-:Y:S01]  /*0160*/  LEA.HI.X R3, R5, UR5, R0, 0x3, P0 ;  /* 0x0000000505037c11 */ /* 0x000fe200080f1c00 */
[----:B------:R-:W-:Y:S01]  /*0170*/  ULDC.64 UR12, c[0x0][0x230] ;  /* 0x00008c00000c7ab9 */ /* 0x000fe20000000a00 */
[----:B------:R-:W-:Y:S01]  /*0180*/  ULDC.64 UR14, c[0x0][0x220] ;  /* 0x00008800000e7ab9 */ /* 0x000fe20000000a00 */
[----:B------:R-:W-:Y:S01]  /*0190*/  ULDC.64 UR16, c[0x0][0x218] ;  /* 0x0000860000107ab9 */ /* 0x000fe20000000a00 */
[----:B------:R-:W-:-:S02]  /*01a0*/  ULDC.64 UR18, c[0x0][0x210] ;  /* 0x0000840000127ab9 */ /* 0x000fc40000000a00 */
[----:B------:R-:W5:Y:S01]  /*01b0*/  LDG.E.64 R2, desc[UR6][R2.64] ;  /* 0x0000000602027981 */ /* 0x000f62000c1e1b00 */
[----:B------:R-:W-:Y:S01]  /*01c0*/  BSSY B0, `(.L_x_12) ;  /* 0x0000025000007945 */ /* 0x000fe20003800000 */
[----:B------:R-:W-:-:S05]  /*01d0*/  ULDC UR4, c[0x0][0x0] ;  /* 0x0000000000047ab9 */ /* 0x000fca0000000800 */
.L_x_13:
[----:B------:R-:W-:Y:S02]  /*01e0*/  IMAD R10, R0, UR8, RZ ;  /* 0x00000008000a7c24 */ /* 0x000fe4000f8e02ff */
[----:B-----5:R-:W-:Y:S02]  /*01f0*/  IMAD R11, R3, UR8, RZ ;  /* 0x00000008030b7c24 */ /* 0x020fe4000f8e02ff */
[----:B------:R-:W-:-:S04]  /*0200*/  IMAD.WIDE.U32 R6, R2, UR8, R8 ;  /* 0x0000000802067c25 */ /* 0x000fc8000f8e0008 */
[----:B------:R-:W-:-:S04]  /*0210*/  IMAD.WIDE.U32 R8, R5, UR8, R8 ;  /* 0x0000000805087c25 */ /* 0x000fc8000f8e0008 */
[----:B0-----:R-:W-:Y:S02]  /*0220*/  IMAD R13, R5, UR9, R10 ;  /* 0x00000009050d7c24 */ /* 0x001fe4000f8e020a */
[----:B------:R-:W-:Y:S02]  /*0230*/  IMAD R11, R2, UR9, R11 ;  /* 0x00000009020b7c24 */ /* 0x000fe4000f8e020b */
[----:B------:R-:W-:Y:S02]  /*0240*/  IMAD.IADD R13, R9, 0x1, R13 ;  /* 0x00000001090d7824 */ /* 0x000fe400078e020d */
[----:B------:R-:W-:Y:S02]  /*0250*/  IMAD.IADD R15, R7, 0x1, R11 ;  /* 0x00000001070f7824 */ /* 0x000fe400078e020b */
[C---:B------:R-:W-:Y:S01]  /*0260*/  IMAD.SHL.U32 R12, R8.reuse, 0x4, RZ ;  /* 0x00000004080c7824 */ /* 0x040fe200078e00ff */
[----:B------:R-:W-:Y:S01]  /*0270*/  SHF.L.U64.HI R13, R8, 0x2, R13 ;  /* 0x00000002080d7819 */ /* 0x000fe2000001020d */
[C---:B------:R-:W-:Y:S01]  /*0280*/  IMAD.SHL.U32 R14, R6.reuse, 0x4, RZ ;  /* 0x00000004060e7824 */ /* 0x040fe200078e00ff */
[----:B------:R-:W-:-:S02]  /*0290*/  SHF.L.U64.HI R15, R6, 0x2, R15 ;  /* 0x00000002060f7819 */ /* 0x000fc4000001020f */
[C---:B------:R-:W-:Y:S02]  /*02a0*/  IADD3 R8, P2, R12.reuse, UR14, RZ ;  /* 0x0000000e0c087c10 */ /* 0x040fe4000ff5e0ff */
[----:B------:R-:W-:Y:S02]  /*02b0*/  IADD3 R6, P1, R12, UR12, RZ ;  /* 0x0000000c0c067c10 */ /* 0x000fe4000ff3e0ff */
[----:B------:R-:W-:Y:S02]  /*02c0*/  IADD3 R10, P0, R14, UR10, RZ ;  /* 0x0000000a0e0a7c10 */ /* 0x000fe4000ff1e0ff */
[C---:B------:R-:W-:Y:S02]  /*02d0*/  IADD3.X R9, R13.reuse, UR15, RZ, P2, !PT ;  /* 0x0000000f0d097c10 */ /* 0x040fe400097fe4ff */
[----:B------:R-:W-:Y:S02]  /*02e0*/  IADD3.X R7, R13, UR13, RZ, P1, !PT ;  /* 0x0000000d0d077c10 */ /* 0x000fe40008ffe4ff */
[----:B------:R-:W-:-:S02]  /*02f0*/  IADD3.X R11, R15, UR11, RZ, P0, !PT ;  /* 0x0000000b0f0b7c10 */ /* 0x000fc400087fe4ff */
[----:B------:R0:W2:Y:S04]  /*0300*/  LDG.E R9, desc[UR6][R8.64] ;  /* 0x0000000608097981 */ /* 0x0000a8000c1e1900 */
[----:B------:R-:W2:Y:S04]  /*0310*/  LDG.E R10, desc[UR6][R10.64] ;  /* 0x000000060a0a7981 */ /* 0x000ea8000c1e1900 */
[----:B------:R-:W3:Y:S01]  /*0320*/  LDG.E R6, desc[UR6][R6.64] ;  /* 0x0000000606067981 */ /* 0x000ee2000c1e1900 */
[----:B------:R-:W-:Y:S01]  /*0330*/  IADD3 R12, P0, R12, UR16, RZ ;  /* 0x000000100c0c7c10 */ /* 0x000fe2000ff1e0ff */
[----:B0-----:R-:W-:-:S03]  /*0340*/  VIADD R8, R4, UR4 ;  /* 0x0000000404087c36 */ /* 0x001fc60008000000 */
[----:B------:R-:W-:Y:S02]  /*0350*/  IADD3.X R13, R13, UR17, RZ, P0, !PT ;  /* 0x000000110d0d7c10 */ /* 0x000fe400087fe4ff */
[----:B------:R-:W-:Y:S02]  /*0360*/  ISETP.GE.U32.AND P0, PT, R8, UR8, PT ;  /* 0x0000000808007c0c */ /* 0x000fe4000bf06070 */
[----:B------:R-:W-:-:S04]  /*0370*/  IADD3 R14, P1, R14, UR18, RZ ;  /* 0x000000120e0e7c10 */ /* 0x000fc8000ff3e0ff */
[----:B------:R-:W-:Y:S01]  /*0380*/  IADD3.X R15, R15, UR19, RZ, P1, !PT ;  /* 0x000000130f0f7c10 */ /* 0x000fe20008ffe4ff */
[--C-:B------:R-:W-:Y:S02]  /*0390*/  IMAD.MOV.U32 R4, RZ, RZ, R8.reuse ;  /* 0x000000ffff047224 */ /* 0x100fe400078e0008 */
[----:B--2---:R-:W-:Y:S01]  /*03a0*/  FMUL.FTZ R17, R9, R10 ;  /* 0x0000000a09117220 */ /* 0x004fe20000410000 */
[----:B---3--:R-:W-:Y:S01]  /*03b0*/  FMUL.FTZ R19, R6, R9 ;  /* 0x0000000906137220 */ /* 0x008fe20000410000 */
[----:B------:R-:W-:-:S04]  /*03c0*/  SHF.R.S32.HI R9, RZ, 0x1f, R8 ;  /* 0x0000001fff097819 */ /* 0x000fc80000011408 */
[----:B------:R-:W-:Y:S01]  /*03d0*/  ISETP.GE.AND.EX P0, PT, R9, UR9, PT, P0 ;  /* 0x0000000909007c0c */ /* 0x000fe2000bf06300 */
[----:B------:R0:W-:Y:S04]  /*03e0*/  STG.E desc[UR6][R12.64], R17 ;  /* 0x000000110c007986 */ /* 0x0001e8000c101906 */
[----:B------:R0:W-:Y:S08]  /*03f0*/  REDG.E.ADD.F32.FTZ.RN.STRONG.GPU desc[UR6][R14.64], R19 ;  /* 0x000000130e0079a6 */ /* 0x0001f0000c10f386 */
[----:B------:R-:W-:Y:S05]  /*0400*/  @!P0 BRA `(.L_x_13) ;  /* 0xfffffffc00748947 */ /* 0x000fea000383ffff */
[----:B------:R-:W-:Y:S05]  /*0410*/  BSYNC B0 ;  /* 0x0000000000007941 */ /* 0x000fea0003800000 */
.L_x_12:
[----:B------:R-:W-:Y:S05]  /*0420*/  EXIT ;  /* 0x000000000000794d */ /* 0x000fea0003800000 */
.L_x_14:
        /* <DEDUP_REMOVED lines=13> */
.L_x_25:


//--------------------- .text._Z29index_mul_2d_grad_float_dim64PfS_PKfS1_S1_PKll --------------------------
	.section	.text._Z29index_mul_2d_grad_float_dim64PfS_PKfS1_S1_PKll,"ax",@progbits
	.align	128
        .global         _Z29index_mul_2d_grad_float_dim64PfS_PKfS1_S1_PKll
        .type           _Z29index_mul_2d_grad_float_dim64PfS_PKfS1_S1_PKll,@function
        .size           _Z29index_mul_2d_grad_float_dim64PfS_PKfS1_S1_PKll,(.L_x_26 - _Z29index_mul_2d_grad_float_dim64PfS_PKfS1_S1_PKll)
        .other          _Z29index_mul_2d_grad_float_dim64PfS_PKfS1_S1_PKll,@"STO_CUDA_ENTRY STV_DEFAULT"
_Z29index_mul_2d_grad_float_dim64PfS_PKfS1_S1_PKll:
.text._Z29index_mul_2d_grad_float_dim64PfS_PKfS1_S1_PKll:
        /* <DEDUP_REMOVED lines=11> */
[----:B------:R-:W0:Y:S01]  /*00b0*/  S2R R17, SR_TID.X ;  /* 0x0000000000117919 */ /* 0x000e220000002100 */
[C---:B------:R-:W-:Y:S01]  /*00c0*/  LEA R2, P0, R0.reuse, UR4, 0x3 ;  /* 0x0000000400027c11 */ /* 0x040fe2000f8018ff */
[----:B------:R-:W1:Y:S01]  /*00d0*/  LDC.64 R4, c[0x0][0x220] ;  /* 0x00008800ff047b82 */ /* 0x000e620000000a00 */
[----:B------:R-:W-:Y:S02]  /*00e0*/  ULDC.64 UR6, c[0x0][0x228] ;  /* 0x00008a0000067ab9 */ /* 0x000fe40000000a00 */
[----:B------:R-:W-:Y:S01]  /*00f0*/  LEA.HI.X R3, R0, UR5, R3, 0x3, P0 ;  /* 0x0000000500037c11 */ /* 0x000fe200080f1c03 */
[----:B------:R-:W-:-:S04]  /*0100*/  ULDC.64 UR4, c[0x0][0x208] ;  /* 0x0000820000047ab9 */ /* 0x000fc80000000a00 */
[----:B------:R-:W2:Y:S01]  /*0110*/  LDC.64 R12, c[0x0][0x230] ;  /* 0x00008c00ff0c7b82 */ /* 0x000ea20000000a00 */
[----:B------:R-:W3:Y:S01]  /*0120*/  LDG.E.64 R2, desc[UR4][R2.64] ;  /* 0x0000000402027981 */ /* 0x000ee2000c1e1b00 */
[----:B0-----:R-:W-:-:S04]  /*0130*/  IMAD R0, R0, 0x10, R17 ;  /* 0x0000001000007824 */ /* 0x001fc800078e0211 */
[----:B-1----:R-:W-:-:S04]  /*0140*/  IMAD.WIDE R4, R0, 0x10, R4 ;  /* 0x0000001000047825 */ /* 0x002fc800078e0204 */
[----:B--2---:R-:W-:Y:S02]  /*0150*/  IMAD.WIDE R12, R0, 0x10, R12 ;  /* 0x00000010000c7825 */ /* 0x004fe400078e020c */
[----:B------:R-:W2:Y:S04]  /*0160*/  LDG.E.128 R4, desc[UR4][R4.64] ;  /* 0x0000000404047981 */ /* 0x000ea8000c1e1d00 */
[----:B------:R-:W2:Y:S01]  /*0170*/  LDG.E.128 R12, desc[UR4][R12.64] ;  /* 0x000000040c0c7981 */ /* 0x000ea2000c1e1d00 */
[----:B------:R-:W-:Y:S02]  /*0180*/  SHF.R.S32.HI R9, RZ, 0x1f, R17 ;  /* 0x0000001fff097819 */ /* 0x000fe40000011411 */
[----:B---3--:R-:W-:-:S04]  /*0190*/  LEA R10, P0, R2, R17, 0x4 ;  /* 0x00000011020a7211 */ /* 0x008fc800078020ff */
[----:B------:R-:W-:Y:S02]  /*01a0*/  LEA.HI.X R9, R2, R9, R3, 0x4, P0 ;  /* 0x0000000902097211 */ /* 0x000fe400000f2403 */
[----:B------:R-:W-:-:S04]  /*01b0*/  LEA R8, P0, R10, UR6, 0x4 ;  /* 0x000000060a087c11 */ /* 0x000fc8000f8020ff */
[----:B------:R-:W-:Y:S01]  /*01c0*/  LEA.HI.X R9, R10, UR7, R9, 0x4, P0 ;  /* 0x000000070a097c11 */ /* 0x000fe200080f2409 */
[----:B------:R-:W-:Y:S01]  /*01d0*/  IMAD.SHL.U32 R17, R17, 0x4, RZ ;  /* 0x0000000411117824 */ /* 0x000fe200078e00ff */
[----:B------:R-:W-:-:S04]  /*01e0*/  ULDC.64 UR6, c[0x0][0x210] ;  /* 0x0000840000067ab9 */ /* 0x000fc80000000a00 */
[----:B------:R-:W3:Y:S01]  /*01f0*/  LDG.E.128 R8, desc[UR4][R8.64] ;  /* 0x0000000408087981 */ /* 0x000ee2000c1e1d00 */
[----:B------:R-:W-:Y:S02]  /*0200*/  SHF.R.S32.HI R19, RZ, 0x1f, R17 ;  /* 0x0000001fff137819 */ /* 0x000fe40000011411 */
[----:B------:R-:W-:-:S04]  /*0210*/  LEA R17, P0, R2, R17, 0x6 ;  /* 0x0000001102117211 */ /* 0x000fc800078030ff */
[----:B------:R-:W-:Y:S02]  /*0220*/  LEA.HI.X R16, R2, R19, R3, 0x6, P0 ;  /* 0x0000001302107211 */ /* 0x000fe400000f3403 */
[----:B------:R-:W-:-:S04]  /*0230*/  LEA R2, P0, R17, UR6, 0x2 ;  /* 0x0000000611027c11 */ /* 0x000fc8000f8010ff */
[----:B------:R-:W-:Y:S01]  /*0240*/  LEA.HI.X R3, R17, UR7, R16, 0x2, P0 ;  /* 0x0000000711037c11 */ /* 0x000fe200080f1410 */
[----:B--2---:R-:W-:Y:S01]  /*0250*/  FMUL.FTZ R17, R4, R12 ;  /* 0x0000000c04117220 */ /* 0x004fe20000410000 */
[----:B------:R-:W-:Y:S01]  /*0260*/  FMUL.FTZ R19, R5, R13 ;  /* 0x0000000d05137220 */ /* 0x000fe20000410000 */
[----:B------:R-:W-:Y:S01]  /*0270*/  FMUL.FTZ R21, R6, R14 ;  /* 0x0000000e06157220 */ /* 0x000fe20000410000 */
[----:B------:R-:W0:Y:S01]  /*0280*/  LDC.64 R12, c[0x0][0x218] ;  /* 0x00008600ff0c7b82 */ /* 0x000e220000000a00 */
[----:B------:R-:W-:Y:S01]  /*0290*/  FMUL.FTZ R15, R7, R15 ;  /* 0x0000000f070f7220 */ /* 0x000fe20000410000 */
[----:B------:R-:W-:Y:S04]  /*02a0*/  REDG.E.ADD.F32.FTZ.RN.STRONG.GPU desc[UR4][R2.64], R17 ;  /* 0x00000011020079a6 */ /* 0x000fe8000c10f384 */
[----:B------:R-:W-:Y:S04]  /*02b0*/  REDG.E.ADD.F32.FTZ.RN.STRONG.GPU desc[UR4][R2.64+0x4], R19 ;  /* 0x00000413020079a6 */ /* 0x000fe8000c10f384 */
[----:B------:R-:W-:Y:S04]  /*02c0*/  REDG.E.ADD.F32.FTZ.RN.STRONG.GPU desc[UR4][R2.64+0x8], R21 ;  /* 0x00000815020079a6 */ /* 0x000fe8000c10f384 */
[----:B------:R-:W-:Y:S01]  /*02d0*/  REDG.E.ADD.F32.FTZ.RN.STRONG.GPU desc[UR4][R2.64+0xc], R15 ;  /* 0x00000c0f020079a6 */ /* 0x000fe2000c10f384 */
[----:B---3--:R-:W-:Y:S01]  /*02e0*/  FMUL.FTZ R9, R5, R9 ;  /* 0x0000000905097220 */ /* 0x008fe20000410000 */
[----:B------:R-:W-:Y:S01]  /*02f0*/  FMUL.FTZ R8, R4, R8 ;  /* 0x0000000804087220 */ /* 0x000fe20000410000 */
[----:B------:R-:W-:Y:S01]  /*0300*/  FMUL.FTZ R11, R7, R11 ;  /* 0x0000000b070b7220 */ /* 0x000fe20000410000 */
[----:B------:R-:W-:Y:S01]  /*0310*/  FMUL.FTZ R10, R6, R10 ;  /* 0x0000000a060a7220 */ /* 0x000fe20000410000 */
[----:B0-----:R-:W-:-:S05]  /*0320*/  IMAD.WIDE R4, R0, 0x10, R12 ;  /* 0x0000001000047825 */ /* 0x001fca00078e020c */
[----:B------:R-:W-:Y:S01]  /*0330*/  STG.E.128 desc[UR4][R4.64], R8 ;  /* 0x0000000804007986 */ /* 0x000fe2000c101d04 */
[----:B------:R-:W-:Y:S05]  /*0340*/  EXIT ;  /* 0x000000000000794d */ /* 0x000fea0003800000 */
.L_x_15:
        /* <DEDUP_REMOVED lines=11> */
.L_x_26:


//--------------------- .text._Z17index_mul_2d_halfPN3c104HalfEPKS0_S3_PKlll --------------------------
	.section	.text._Z17index_mul_2d_halfPN3c104HalfEPKS0_S3_PKlll,"ax",@progbits
	.align	128
        .global         _Z17index_mul_2d_halfPN3c104HalfEPKS0_S3_PKlll
        .type           _Z17index_mul_2d_halfPN3c104HalfEPKS0_S3_PKlll,@function
        .size           _Z17index_mul_2d_halfPN3c104HalfEPKS0_S3_PKlll,(.L_x_27 - _Z17index_mul_2d_halfPN3c104HalfEPKS0_S3_PKlll)
        .other          _Z17index_mul_2d_halfPN3c104HalfEPKS0_S3_PKlll,@"STO_CUDA_ENTRY STV_DEFAULT"
_Z17index_mul_2d_halfPN3c104HalfEPKS0_S3_PKlll:
.text._Z17index_mul_2d_halfPN3c104HalfEPKS0_S3_PKlll:
        /* <DEDUP_REMOVED lines=24> */
[----:B------:R-:W-:-:S04]  /*0180*/  ULDC.64 UR14, c[0x0][0x210] ;  /* 0x00008400000e7ab9 */ /* 0x000fc80000000a00 */
[----:B------:R-:W5:Y:S01]  /*0190*/  LDG.E.64 R2, desc[UR6][R2.64] ;  /* 0x0000000602027981 */ /* 0x000f62000c1e1b00 */
[----:B------:R-:W-:-:S05]  /*01a0*/  ULDC UR4, c[0x0][0x0] ;  /* 0x0000000000047ab9 */ /* 0x000fca0000000800 */
.L_x_16:
[----:B------:R-:W-:Y:S02]  /*01b0*/  IMAD R11, R5, UR8, RZ ;  /* 0x00000008050b7c24 */ /* 0x000fe4000f8e02ff */
[----:B------:R-:W-:Y:S02]  /*01c0*/  IMAD.MOV.U32 R6, RZ, RZ, R12 ;  /* 0x000000ffff067224 */ /* 0x000fe400078e000c */
[----:B------:R-:W-:Y:S02]  /*01d0*/  IMAD.MOV.U32 R7, RZ, RZ, R13 ;  /* 0x000000ffff077224 */ /* 0x000fe400078e000d */
[C---:B------:R-:W-:Y:S02]  /*01e0*/  IMAD R13, R0.reuse, UR9, R11 ;  /* 0x00000009000d7c24 */ /* 0x040fe4000f8e020b */
[----:B------:R-:W-:-:S04]  /*01f0*/  IMAD.WIDE.U32 R10, R0, UR8, R6 ;  /* 0x00000008000a7c25 */ /* 0x000fc8000f8e0006 */
[----:B-----5:R-:W-:Y:S02]  /*0200*/  IMAD R9, R3, UR8, RZ ;  /* 0x0000000803097c24 */ /* 0x020fe4000f8e02ff */
[----:B------:R-:W-:Y:S02]  /*0210*/  IMAD.IADD R13, R11, 0x1, R13 ;  /* 0x000000010b0d7824 */ /* 0x000fe400078e020d */
[----:B------:R-:W-:-:S03]  /*0220*/  IMAD.WIDE.U32 R6, R2, UR8, R6 ;  /* 0x0000000802067c25 */ /* 0x000fc6000f8e0006 */
[----:B------:R-:W-:Y:S01]  /*0230*/  SHF.L.U64.HI R13, R10, 0x1, R13 ;  /* 0x000000010a0d7819 */ /* 0x000fe2000001020d */
[----:B------:R-:W-:Y:S01]  /*0240*/  IMAD R9, R2, UR9, R9 ;  /* 0x0000000902097c24 */ /* 0x000fe2000f8e0209 */
[----:B------:R-:W-:Y:S01]  /*0250*/  LEA R8, P0, R6, UR10, 0x1 ;  /* 0x0000000a06087c11 */ /* 0x000fe2000f8008ff */
[----:B------:R-:W-:Y:S02]  /*0260*/  IMAD.SHL.U32 R12, R10, 0x2, RZ ;  /* 0x000000020a0c7824 */ /* 0x000fe400078e00ff */
[----:B------:R-:W-:-:S03]  /*0270*/  IMAD.IADD R7, R7, 0x1, R9 ;  /* 0x0000000107077824 */ /* 0x000fc600078e0209 */
[----:B------:R-:W-:Y:S02]  /*0280*/  IADD3 R10, P1, R12, UR12, RZ ;  /* 0x0000000c0c0a7c10 */ /* 0x000fe4000ff3e0ff */
[----:B------:R-:W-:Y:S02]  /*0290*/  LEA.HI.X R9, R6, UR11, R7, 0x1, P0 ;  /* 0x0000000b06097c11 */ /* 0x000fe400080f0c07 */
[----:B------:R-:W-:-:S03]  /*02a0*/  IADD3.X R11, R13, UR13, RZ, P1, !PT ;  /* 0x0000000d0d0b7c10 */ /* 0x000fc60008ffe4ff */
[----:B------:R-:W2:Y:S04]  /*02b0*/  LDG.E.U16 R8, desc[UR6][R8.64] ;  /* 0x0000000608087981 */ /* 0x000ea8000c1e1500 */
[----:B------:R-:W3:Y:S01]  /*02c0*/  LDG.E.U16 R10, desc[UR6][R10.64] ;  /* 0x000000060a0a7981 */ /* 0x000ee2000c1e1500 */
[----:B--2---:R-:W-:Y:S02]  /*02d0*/  HADD2.F32 R6, -RZ, R8.H0_H0 ;  /* 0x20000008ff067230 */ /* 0x004fe40000004100 */
[----:B---3--:R-:W-:-:S05]  /*02e0*/  HADD2.F32 R7, -RZ, R10.H0_H0 ;  /* 0x2000000aff077230 */ /* 0x008fca0000004100 */
[----:B------:R-:W-:Y:S01]  /*02f0*/  FMUL.FTZ R7, R6, R7 ;  /* 0x0000000706077220 */ /* 0x000fe20000410000 */
[----:B------:R-:W-:Y:S01]  /*0300*/  IADD3 R6, P0, R12, UR14, RZ ;  /* 0x0000000e0c067c10 */ /* 0x000fe2000ff1e0ff */
[----:B------:R-:W-:-:S03]  /*0310*/  VIADD R12, R4, UR4 ;  /* 0x00000004040c7c36 */ /* 0x000fc60008000000 */
[----:B------:R-:W-:Y:S01]  /*0320*/  F2FP.F16.F32.PACK_AB R9, RZ, R7 ;  /* 0x00000007ff09723e */ /* 0x000fe200000000ff */
[--C-:B------:R-:W-:Y:S01]  /*0330*/  IMAD.MOV.U32 R4, RZ, RZ, R12.reuse ;  /* 0x000000ffff047224 */ /* 0x100fe200078e000c */
[----:B------:R-:W-:Y:S02]  /*0340*/  IADD3.X R7, R13, UR15, RZ, P0, !PT ;  /* 0x0000000f0d077c10 */ /* 0x000fe400087fe4ff */
[----:B------:R-:W-:Y:S02]  /*0350*/  ISETP.GE.U32.AND P0, PT, R12, UR8, PT ;  /* 0x000000080c007c0c */ /* 0x000fe4000bf06070 */
[----:B------:R-:W-:Y:S01]  /*0360*/  SHF.R.S32.HI R13, RZ, 0x1f, R12 ;  /* 0x0000001fff0d7819 */ /* 0x000fe2000001140c */
[----:B------:R0:W-:Y:S03]  /*0370*/  STG.E.U16 desc[UR6][R6.64], R9 ;  /* 0x0000000906007986 */ /* 0x0001e6000c101506 */
[----:B------:R-:W-:-:S13]  /*0380*/  ISETP.GE.AND.EX P0, PT, R13, UR9, PT, P0 ;  /* 0x000000090d007c0c */ /* 0x000fda000bf06300 */
[----:B0-----:R-:W-:Y:S05]  /*0390*/  @!P0 BRA `(.L_x_16) ;  /* 0xfffffffc00848947 */ /* 0x001fea000383ffff */
[----:B------:R-:W-:Y:S05]  /*03a0*/  EXIT ;  /* 0x000000000000794d */ /* 0x000fea0003800000 */
.L_x_17:
        /* <DEDUP_REMOVED lines=13> */
.L_x_27:


//--------------------- .text._Z18index_mul_2d_floatPfPKfS1_PKlll --------------------------
	.section	.text._Z18index_mul_2d_floatPfPKfS1_PKlll,"ax",@progbits
	.align	128
        .global         _Z18index_mul_2d_floatPfPKfS1_PKlll
        .type           _Z18index_mul_2d_floatPfPKfS1_PKlll,@function
        .size           _Z18index_mul_2d_floatPfPKfS1_PKlll,(.L_x_28 - _Z18index_mul_2d_floatPfPKfS1_PKlll)
        .other          _Z18index_mul_2d_floatPfPKfS1_PKlll,@"STO_CUDA_ENTRY STV_DEFAULT"
_Z18index_mul_2d_floatPfPKfS1_PKlll:
.text._Z18index_mul_2d_floatPfPKfS1_PKlll:
        /* <DEDUP_REMOVED lines=27> */
.L_x_18:
[----:B------:R-:W-:Y:S02]  /*01b0*/  IMAD R8, R0, UR8, RZ ;  /* 0x0000000800087c24 */ /* 0x000fe4000f8e02ff */
[----:B0-----:R-:W-:Y:S02]  /*01c0*/  IMAD.MOV.U32 R6, RZ, RZ, R12 ;  /* 0x000000ffff067224 */ /* 0x001fe400078e000c */
[----:B------:R-:W-:Y:S02]  /*01d0*/  IMAD.MOV.U32 R7, RZ, RZ, R15 ;  /* 0x000000ffff077224 */ /* 0x000fe400078e000f */
[----:B------:R-:W-:Y:S02]  /*01e0*/  IMAD R13, R5, UR9, R8 ;  /* 0x00000009050d7c24 */ /* 0x000fe4000f8e0208 */
[----:B-----5:R-:W-:Y:S02]  /*01f0*/  IMAD R11, R3, UR8, RZ ;  /* 0x00000008030b7c24 */ /* 0x020fe4000f8e02ff */
[----:B------:R-:W-:-:S04]  /*0200*/  IMAD.WIDE.U32 R8, R5, UR8, R6 ;  /* 0x0000000805087c25 */ /* 0x000fc8000f8e0006 */
[----:B------:R-:W-:-:S04]  /*0210*/  IMAD.WIDE.U32 R6, R2, UR8, R6 ;  /* 0x0000000802067c25 */ /* 0x000fc8000f8e0006 */
[----:B------:R-:W-:Y:S01]  /*0220*/  IMAD R11, R2, UR9, R11 ;  /* 0x00000009020b7c24 */ /* 0x000fe2000f8e020b */
[----:B------:R-:W-:Y:S01]  /*0230*/  LEA R10, P0, R6, UR10, 0x2 ;  /* 0x0000000a060a7c11 */ /* 0x000fe2000f8010ff */
[----:B------:R-:W-:Y:S02]  /*0240*/  IMAD.IADD R9, R9, 0x1, R13 ;  /* 0x0000000109097824 */ /* 0x000fe400078e020d */
[C---:B------:R-:W-:Y:S02]  /*0250*/  IMAD.SHL.U32 R12, R8.reuse, 0x4, RZ ;  /* 0x00000004080c7824 */ /* 0x040fe400078e00ff */
[----:B------:R-:W-:Y:S01]  /*0260*/  IMAD.IADD R11, R7, 0x1, R11 ;  /* 0x00000001070b7824 */ /* 0x000fe200078e020b */
[----:B------:R-:W-:Y:S02]  /*0270*/  SHF.L.U64.HI R7, R8, 0x2, R9 ;  /* 0x0000000208077819 */ /* 0x000fe40000010209 */
[----:B------:R-:W-:Y:S02]  /*0280*/  IADD3 R8, P1, R12, UR12, RZ ;  /* 0x0000000c0c087c10 */ /* 0x000fe4000ff3e0ff */
[----:B------:R-:W-:-:S02]  /*0290*/  LEA.HI.X R11, R6, UR11, R11, 0x2, P0 ;  /* 0x0000000b060b7c11 */ /* 0x000fc400080f140b */
[----:B------:R-:W-:-:S04]  /*02a0*/  IADD3.X R9, R7, UR13, RZ, P1, !PT ;  /* 0x0000000d07097c10 */ /* 0x000fc80008ffe4ff */
[----:B------:R-:W2:Y:S04]  /*02b0*/  LDG.E R11, desc[UR6][R10.64] ;  /* 0x000000060a0b7981 */ /* 0x000ea8000c1e1900 */
[----:B------:R-:W2:Y:S01]  /*02c0*/  LDG.E R8, desc[UR6][R8.64] ;  /* 0x0000000608087981 */ /* 0x000ea2000c1e1900 */
[----:B------:R-:W-:Y:S01]  /*02d0*/  IADD3 R6, P0, R12, UR14, RZ ;  /* 0x0000000e0c067c10 */ /* 0x000fe2000ff1e0ff */
[----:B------:R-:W-:-:S03]  /*02e0*/  VIADD R12, R4, UR4 ;  /* 0x00000004040c7c36 */ /* 0x000fc60008000000 */
[----:B------:R-:W-:Y:S01]  /*02f0*/  IADD3.X R7, R7, UR15, RZ, P0, !PT ;  /* 0x0000000f07077c10 */ /* 0x000fe200087fe4ff */
[--C-:B------:R-:W-:Y:S01]  /*0300*/  IMAD.MOV.U32 R4, RZ, RZ, R12.reuse ;  /* 0x000000ffff047224 */ /* 0x100fe200078e000c */
[----:B------:R-:W-:Y:S02]  /*0310*/  ISETP.GE.U32.AND P0, PT, R12, UR8, PT ;  /* 0x000000080c007c0c */ /* 0x000fe4000bf06070 */
[----:B------:R-:W-:-:S04]  /*0320*/  SHF.R.S32.HI R15, RZ, 0x1f, R12 ;  /* 0x0000001fff0f7819 */ /* 0x000fc8000001140c */
[----:B------:R-:W-:Y:S01]  /*0330*/  ISETP.GE.AND.EX P0, PT, R15, UR9, PT, P0 ;  /* 0x000000090f007c0c */ /* 0x000fe2000bf06300 */
[----:B--2---:R-:W-:-:S05]  /*0340*/  FMUL.FTZ R13, R8, R11 ;  /* 0x0000000b080d7220 */ /* 0x004fca0000410000 */
[----:B------:R0:W-:Y:S07]  /*0350*/  STG.E desc[UR6][R6.64], R13 ;  /* 0x0000000d06007986 */ /* 0x0001ee000c101906 */
[----:B------:R-:W-:Y:S05]  /*0360*/  @!P0 BRA `(.L_x_18) ;  /* 0xfffffffc00908947 */ /* 0x000fea000383ffff */
[----:B------:R-:W-:Y:S05]  /*0370*/  EXIT ;  /* 0x000000000000794d */ /* 0x000fea0003800000 */
.L_x_19:
        /* <DEDUP_REMOVED lines=16> */
.L_x_28:


//--------------------- .text._Z24index_mul_2d_float_dim64PfPKfS1_PKll --------------------------
	.section	.text._Z24index_mul_2d_float_dim64PfPKfS1_PKll,"ax",@progbits
	.align	128
        .global         _Z24index_mul_2d_float_dim64PfPKfS1_PKll
        .type           _Z24index_mul_2d_float_dim64PfPKfS1_PKll,@function
        .size           _Z24index_mul_2d_float_dim64PfPKfS1_PKll,(.L_x_29 - _Z24index_mul_2d_float_dim64PfPKfS1_PKll)
        .other          _Z24index_mul_2d_float_dim64PfPKfS1_PKll,@"STO_CUDA_ENTRY STV_DEFAULT"
_Z24index_mul_2d_float_dim64PfPKfS1_PKll:
.text._Z24index_mul_2d_float_dim64PfPKfS1_PKll:
        /* <DEDUP_REMOVED lines=17> */
[----:B------:R2:W3:Y:S02]  /*0110*/  LDG.E.64 R2, desc[UR4][R4.64] ;  /* 0x0000000404027981 */ /* 0x0004e4000c1e1b00 */
[----:B--2---:R-:W2:Y:S01]  /*0120*/  LDC.64 R4, c[0x0][0x210] ;  /* 0x00008400ff047b82 */ /* 0x004ea20000000a00 */
[--C-:B0-----:R-:W-:Y:S02]  /*0130*/  SHF.R.S32.HI R7, RZ, 0x1f, R11.reuse ;  /* 0x0000001fff077819 */ /* 0x101fe4000001140b */
[----:B---3--:R-:W-:Y:S01]  /*0140*/  LEA R10, P0, R2, R11, 0x4 ;  /* 0x0000000b020a7211 */ /* 0x008fe200078020ff */
[----:B------:R-:W-:-:S03]  /*0150*/  IMAD R11, R0, 0x10, R11 ;  /* 0x00000010000b7824 */ /* 0x000fc600078e020b */
[----:B------:R-:W-:Y:S01]  /*0160*/  LEA.HI.X R7, R2, R7, R3, 0x4, P0 ;  /* 0x0000000702077211 */ /* 0x000fe200000f2403 */
[----:B-1----:R-:W-:Y:S01]  /*0170*/  IMAD.WIDE R2, R11, 0x10, R8 ;  /* 0x000000100b027825 */ /* 0x002fe200078e0208 */
[----:B------:R-:W-:-:S04]  /*0180*/  LEA R6, P0, R10, UR6, 0x4 ;  /* 0x000000060a067c11 */ /* 0x000fc8000f8020ff */
[----:B------:R-:W-:Y:S01]  /*0190*/  LEA.HI.X R7, R10, UR7, R7, 0x4, P0 ;  /* 0x000000070a077c11 */ /* 0x000fe200080f2407 */
[----:B------:R-:W3:Y:S04]  /*01a0*/  LDG.E.128 R16, desc[UR4][R2.64] ;  /* 0x0000000402107981 */ /* 0x000ee8000c1e1d00 */
[----:B------:R-:W3:Y:S01]  /*01b0*/  LDG.E.128 R12, desc[UR4][R6.64] ;  /* 0x00000004060c7981 */ /* 0x000ee2000c1e1d00 */
[----:B--2---:R-:W-:-:S04]  /*01c0*/  IMAD.WIDE R4, R11, 0x10, R4 ;  /* 0x000000100b047825 */ /* 0x004fc800078e0204 */
[----:B---3--:R-:W-:Y:S01]  /*01d0*/  FMUL.FTZ R15, R15, R19 ;  /* 0x000000130f0f7220 */ /* 0x008fe20000410000 */
[----:B------:R-:W-:Y:S01]  /*01e0*/  FMUL.FTZ R14, R14, R18 ;  /* 0x000000120e0e7220 */ /* 0x000fe20000410000 */
[----:B------:R-:W-:Y:S01]  /*01f0*/  FMUL.FTZ R13, R13, R17 ;  /* 0x000000110d0d7220 */ /* 0x000fe20000410000 */
[----:B------:R-:W-:-:S05]  /*0200*/  FMUL.FTZ R12, R12, R16 ;  /* 0x000000100c0c7220 */ /* 0x000fca0000410000 */
[----:B------:R-:W-:Y:S01]  /*0210*/  STG.E.128 desc[UR4][R4.64], R12 ;  /* 0x0000000c04007986 */ /* 0x000fe2000c101d04 */
[----:B------:R-:W-:Y:S05]  /*0220*/  EXIT ;  /* 0x000000000000794d */ /* 0x000fea0003800000 */
.L_x_20:
        /* <DEDUP_REMOVED lines=13> */
.L_x_29:


//--------------------- .nv.shared.reserved.0     --------------------------
	.section	.nv.shared.reserved.0,"aw",@nobits
	.weak		__nv_reservedSMEM_offset_0_alias
	.size		__nv_reservedSMEM_offset_0_alias, 0, 0
	.other		__nv_reservedSMEM_offset_0_alias,@"STO_CUDA_RESERVED_SHARED STV_DEFAULT"
__nv_reservedSMEM_offset_0_alias:
	.zero		0


//--------------------- .nv.global                --------------------------
	.section	.nv.global,"aw",@nobits
.nv.global:
	.type		_ZN58_INTERNAL_726491dc_27_index_mul_2d_cuda_kernel_cu_cdee09e14cuda3std3__48in_placeE,@object
	.size		_ZN58_INTERNAL_726491dc_27_index_mul_2d_cuda_kernel_cu_cdee09e14cuda3std3__48in_placeE,(_ZN58_INTERNAL_726491dc_27_index_mul_2d_cuda_kernel_cu_cdee09e14cuda3std6ranges3__45__cpo8distanceE - _ZN58_INTERNAL_726491dc_27_index_mul_2d_cuda_kernel_cu_cdee09e14cuda3std3__48in_placeE)
_ZN58_INTERNAL_726491dc_27_index_mul_2d_cuda_kernel_cu_cdee09e14cuda3std3__48in_placeE:
	.zero		1
	.type		_ZN58_INTERNAL_726491dc_27_index_mul_2d_cuda_kernel_cu_cdee09e14cuda3std6ranges3__45__cpo8distanceE,@object
	.size		_ZN58_INTERNAL_726491dc_27_index_mul_2d_cuda_kernel_cu_cdee09e14cuda3std6ranges3__45__cpo8distanceE,(_ZN58_INTERNAL_726491dc_27_index_mul_2d_cuda_kernel_cu_cdee09e14cuda3std3__45__cpo6cbeginE - _ZN58_INTERNAL_726491dc_27_index_mul_2d_cuda_kernel_cu_cdee09e14cuda3std6ranges3__45__cpo8distanceE)
_ZN58_INTERNAL_726491dc_27_index_mul_2d_cuda_kernel_cu_cdee09e14cuda3std6ranges3__45__cpo8distanceE:
	.zero		1
	.type		_ZN58_INTERNAL_726491dc_27_index_mul_2d_cuda_kernel_cu_cdee09e14cuda3std3__45__cpo6cbeginE,@object
	.size		_ZN58_INTERNAL_726491dc_27_index_mul_2d_cuda_kernel_cu_cdee09e14cuda3std3__45__cpo6cbeginE,(_ZN58_INTERNAL_726491dc_27_index_mul_2d_cuda_kernel_cu_cdee09e14cuda3std6ranges3__45__cpo7advanceE - _ZN58_INTERNAL_726491dc_27_index_mul_2d_cuda_kernel_cu_cdee09e14cuda3std3__45__cpo6cbeginE)
_ZN58_INTERNAL_726491dc_27_index_mul_2d_cuda_kernel_cu_cdee09e14cuda3std3__45__cpo6cbeginE:
	.zero		1
	.type		_ZN58_INTERNAL_726491dc_27_index_mul_2d_cuda_kernel_cu_cdee09e14cuda3std6ranges3__45__cpo7advanceE,@object
	.size		_ZN58_INTERNAL_726491dc_27_index_mul_2d_cuda_kernel_cu_cdee09e14cuda3std6ranges3__45__cpo7advanceE,(_ZN58_INTERNAL_726491dc_27_index_mul_2d_cuda_kernel_cu_cdee09e14cuda3std3__45__cpo7crbeginE - _ZN58_INTERNAL_726491dc_27_index_mul_2d_cuda_kernel_cu_cdee09e14cuda3std6ranges3__45__cpo7advanceE)
_ZN58_INTERNAL_726491dc_27_index_mul_2d_cuda_kernel_cu_cdee09e14cuda3std6ranges3__45__cpo7advanceE:
	.zero		1
	.type		_ZN58_INTERNAL_726491dc_27_index_mul_2d_cuda_kernel_cu_cdee09e14cuda3std3__45__cpo7crbeginE,@object
	.size		_ZN58_INTERNAL_726491dc_27_index_mul_2d_cuda_kernel_cu_cdee09e14cuda3std3__45__cpo7crbeginE,(_ZN58_INTERNAL_726491dc_27_index_mul_2d_cuda_kernel_cu_cdee09e14cuda3std6ranges3__45__cpo4dataE - _ZN58_INTERNAL_726491dc_27_index_mul_2d_cuda_kernel_cu_cdee09e14cuda3std3__45__cpo7crbeginE)
_ZN58_INTERNAL_726491dc_27_index_mul_2d_cuda_kernel_cu_cdee09e14cuda3std3__45__cpo7crbeginE:
	.zero		1
	.type		_ZN58_INTERNAL_726491dc_27_index_mul_2d_cuda_kernel_cu_cdee09e14cuda3std6ranges3__45__cpo4dataE,@object
	.size		_ZN58_INTERNAL_726491dc_27_index_mul_2d_cuda_kernel_cu_cdee09e14cuda3std6ranges3__45__cpo4dataE,(_ZN58_INTERNAL_726491dc_27_index_mul_2d_cuda_kernel_cu_cdee09e14cuda3std6ranges3__45__cpo5beginE - _ZN58_INTERNAL_726491dc_27_index_mul_2d_cuda_kernel_cu_cdee09e14cuda3std6ranges3__45__cpo4dataE)
_ZN58_INTERNAL_726491dc_27_index_mul_2d_cuda_kernel_cu_cdee09e14cuda3std6ranges3__45__cpo4dataE:
	.zero		1
	.type		_ZN58_INTERNAL_726491dc_27_index_mul_2d_cuda_kernel_cu_cdee09e14cuda3std6ranges3__45__cpo5beginE,@object
	.size		_ZN58_INTERNAL_726491dc_27_index_mul_2d_cuda_kernel_cu_cdee09e14cuda3std6ranges3__45__cpo5beginE,(_ZN58_INTERNAL_726491dc_27_index_mul_2d_cuda_kernel_cu_cdee09e14cuda3std3__460_GLOBAL__N__726491dc_27_index_mul_2d_cuda_kernel_cu_cdee09e16ignoreE - _ZN58_INTERNAL_726491dc_27_index_mul_2d_cuda_kernel_cu_cdee09e14cuda3std6ranges3__45__cpo5beginE)
_ZN58_INTERNAL_726491dc_27_index_mul_2d_cuda_kernel_cu_cdee09e14cuda3std6ranges3__45__cpo5beginE:
	.zero		1
	.type		_ZN58_INTERNAL_726491dc_27_index_mul_2d_cuda_kernel_cu_cdee09e14cuda3std3__460_GLOBAL__N__726491dc_27_index_mul_2d_cuda_kernel_cu_cdee09e16ignoreE,@object
	.size		_ZN58_INTERNAL_726491dc_27_index_mul_2d_cuda_kernel_cu_cdee09e14cuda3std3__460_GLOBAL__N__726491dc_27_index_mul_2d_cuda_kernel_cu_cdee09e16ignoreE,(_ZN58_INTERNAL_726491dc_27_index_mul_2d_cuda_kernel_cu_cdee09e14cuda3std6ranges3__45__cpo4sizeE - _ZN58_INTERNAL_726491dc_27_index_mul_2d_cuda_kernel_cu_cdee09e14cuda3std3__460_GLOBAL__N__726491dc_27_index_mul_2d_cuda_kernel_cu_cdee09e16ignoreE)
_ZN58_INTERNAL_726491dc_27_index_mul_2d_cuda_kernel_cu_cdee09e14cuda3std3__460_GLOBAL__N__726491dc_27_index_mul_2d_cuda_kernel_cu_cdee09e16ignoreE:
	.zero		1
	.type		_ZN58_INTERNAL_726491dc_27_index_mul_2d_cuda_kernel_cu_cdee09e14cuda3std6ranges3__45__cpo4sizeE,@object
	.size		_ZN58_INTERNAL_726491dc_27_index_mul_2d_cuda_kernel_cu_cdee09e14cuda3std6ranges3__45__cpo4sizeE,(_ZN58_INTERNAL_726491dc_27_index_mul_2d_cuda_kernel_cu_cdee09e14cuda3std3__45__cpo5beginE - _ZN58_INTERNAL_726491dc_27_index_mul_2d_cuda_kernel_cu_cdee09e14cuda3std6ranges3__45__cpo4sizeE)
_ZN58_INTERNAL_726491dc_27_index_mul_2d_cuda_kernel_cu_cdee09e14cuda3std6ranges3__45__cpo4sizeE:
	.zero		1
	.type		_ZN58_INTERNAL_726491dc_27_index_mul_2d_cuda_kernel_cu_cdee09e14cuda3std3__45__cpo5beginE,@object
	.size		_ZN58_INTERNAL_726491dc_27_index_mul_2d_cuda_kernel_cu_cdee09e14cuda3std3__45__cpo5beginE,(_ZN58_INTERNAL_726491dc_27_index_mul_2d_cuda_kernel_cu_cdee09e14cuda3std6ranges3__45__cpo6cbeginE - _ZN58_INTERNAL_726491dc_27_index_mul_2d_cuda_kernel_cu_cdee09e14cuda3std3__45__cpo5beginE)
_ZN58_INTERNAL_726491dc_27_index_mul_2d_cuda_kernel_cu_cdee09e14cuda3std3__45__cpo5beginE:
	.zero		1
	.type		_ZN58_INTERNAL_726491dc_27_index_mul_2d_cuda_kernel_cu_cdee09e14cuda3std6ranges3__45__cpo6cbeginE,@object
	.size		_ZN58_INTERNAL_726491dc_27_index_mul_2d_cuda_kernel_cu_cdee09e14cuda3std6ranges3__45__cpo6cbeginE,(_ZN58_INTERNAL_726491dc_27_index_mul_2d_cuda_kernel_cu_cdee09e14cuda3std3__45__cpo6rbeginE - _ZN58_INTERNAL_726491dc_27_index_mul_2d_cuda_kernel_cu_cdee09e14cuda3std6ranges3__45__cpo6cbeginE)
_ZN58_INTERNAL_726491dc_27_index_mul_2d_cuda_kernel_cu_cdee09e14cuda3std6ranges3__45__cpo6cbeginE:
	.zero		1
	.type		_ZN58_INTERNAL_726491dc_27_index_mul_2d_cuda_kernel_cu_cdee09e14cuda3std3__45__cpo6rbeginE,@object
	.size		_ZN58_INTERNAL_726491dc_27_index_mul_2d_cuda_kernel_cu_cdee09e14cuda3std3__45__cpo6rbeginE,(_ZN58_INTERNAL_726491dc_27_index_mul_2d_cuda_kernel_cu_cdee09e14cuda3std6ranges3__45__cpo4nextE - _ZN58_INTERNAL_726491dc_27_index_mul_2d_cuda_kernel_cu_cdee09e14cuda3std3__45__cpo6rbeginE)
_ZN58_INTERNAL_726491dc_27_index_mul_2d_cuda_kernel_cu_cdee09e14cuda3std3__45__cpo6rbeginE:
	.zero		1
	.type		_ZN58_INTERNAL_726491dc_27_index_mul_2d_cuda_kernel_cu_cdee09e14cuda3std6ranges3__45__cpo4nextE,@object
	.size		_ZN58_INTERNAL_726491dc_27_index_mul_2d_cuda_kernel_cu_cdee09e14cuda3std6ranges3__45__cpo4nextE,(_ZN58_INTERNAL_726491dc_27_index_mul_2d_cuda_kernel_cu_cdee09e14cuda3std6ranges3__45__cpo4swapE - _ZN58_INTERNAL_726491dc_27_index_mul_2d_cuda_kernel_cu_cdee09e14cuda3std6ranges3__45__cpo4nextE)
_ZN58_INTERNAL_726491dc_27_index_mul_2d_cuda_kernel_cu_cdee09e14cuda3std6ranges3__45__cpo4nextE:
	.zero		1
	.type		_ZN58_INTERNAL_726491dc_27_index_mul_2d_cuda_kernel_cu_cdee09e14cuda3std6ranges3__45__cpo4swapE,@object
	.size		_ZN58_INTERNAL_726491dc_27_index_mul_2d_cuda_kernel_cu_cdee09e14cuda3std6ranges3__45__cpo4swapE,(_ZN58_INTERNAL_726491dc_27_index_mul_2d_cuda_kernel_cu_cdee09e14cuda3std3__420unreachable_sentinelE - _ZN58_INTERNAL_726491dc_27_index_mul_2d_cuda_kernel_cu_cdee09e14cuda3std6ranges3__45__cpo4swapE)
_ZN58_INTERNAL_726491dc_27_index_mul_2d_cuda_kernel_cu_cdee09e14cuda3std6ranges3__45__cpo4swapE:
	.zero		1
	.type		_ZN58_INTERNAL_726491dc_27_index_mul_2d_cuda_kernel_cu_cdee09e14cuda3std3__420unreachable_sentinelE,@object
	.size		_ZN58_INTERNAL_726491dc_27_index_mul_2d_cuda_kernel_cu_cdee09e14cuda3std3__420unreachable_sentinelE,(_ZN58_INTERNAL_726491dc_27_index_mul_2d_cuda_kernel_cu_cdee09e16thrust23THRUST_300001_SM_900_NS6system6detail10sequential3seqE - _ZN58_INTERNAL_726491dc_27_index_mul_2d_cuda_kernel_cu_cdee09e14cuda3std3__420unreachable_sentinelE)
_ZN58_INTERNAL_726491dc_27_index_mul_2d_cuda_kernel_cu_cdee09e14cuda3std3__420unreachable_sentinelE:
	.zero		1
	.type		_ZN58_INTERNAL_726491dc_27_index_mul_2d_cuda_kernel_cu_cdee09e16thrust23THRUST_300001_SM_900_NS6system6detail10sequential3seqE,@object
	.size		_ZN58_INTERNAL_726491dc_27_index_mul_2d_cuda_kernel_cu_cdee09e16thrust23THRUST_300001_SM_900_NS6system6detail10sequential3seqE,(_ZN58_INTERNAL_726491dc_27_index_mul_2d_cuda_kernel_cu_cdee09e14cuda3std3__45__cpo4cendE - _ZN58_INTERNAL_726491dc_27_index_mul_2d_cuda_kernel_cu_cdee09e16thrust23THRUST_300001_SM_900_NS6system6detail10sequential3seqE)
_ZN58_INTERNAL_726491dc_27_index_mul_2d_cuda_kernel_cu_cdee09e16thrust23THRUST_300001_SM_900_NS6system6detail10sequential3seqE:
	.zero		1
	.type		_ZN58_INTERNAL_726491dc_27_index_mul_2d_cuda_kernel_cu_cdee09e14cuda3std3__45__cpo4cendE,@object
	.size		_ZN58_INTERNAL_726491dc_27_index_mul_2d_cuda_kernel_cu_cdee09e14cuda3std3__45__cpo4cendE,(_ZN58_INTERNAL_726491dc_27_index_mul_2d_cuda_kernel_cu_cdee09e14cuda3std6ranges3__45__cpo9iter_swapE - _ZN58_INTERNAL_726491dc_27_index_mul_2d_cuda_kernel_cu_cdee09e14cuda3std3__45__cpo4cendE)
_ZN58_INTERNAL_726491dc_27_index_mul_2d_cuda_kernel_cu_cdee09e14cuda3std3__45__cpo4cendE:
	.zero		1
	.type		_ZN58_INTERNAL_726491dc_27_index_mul_2d_cuda_kernel_cu_cdee09e14cuda3std6ranges3__45__cpo9iter_swapE,@object
	.size		_ZN58_INTERNAL_726491dc_27_index_mul_2d_cuda_kernel_cu_cdee09e14cuda3std6ranges3__45__cpo9iter_swapE,(_ZN58_INTERNAL_726491dc_27_index_mul_2d_cuda_kernel_cu_cdee09e14cuda3std3__45__cpo5crendE - _ZN58_INTERNAL_726491dc_27_index_mul_2d_cuda_kernel_cu_cdee09e14cuda3std6ranges3__45__cpo9iter_swapE)
_ZN58_INTERNAL_726491dc_27_index_mul_2d_cuda_kernel_cu_cdee09e14cuda3std6ranges3__45__cpo9iter_swapE:
	.zero		1
	.type		_ZN58_INTERNAL_726491dc_27_index_mul_2d_cuda_kernel_cu_cdee09e14cuda3std3__45__cpo5crendE,@object
	.size		_ZN58_INTERNAL_726491dc_27_index_mul_2d_cuda_kernel_cu_cdee09e14cuda3std3__45__cpo5crendE,(_ZN58_INTERNAL_726491dc_27_index_mul_2d_cuda_kernel_cu_cdee09e14cuda3std6ranges3__45__cpo5cdataE - _ZN58_INTERNAL_726491dc_27_index_mul_2d_cuda_kernel_cu_cdee09e14cuda3std3__45__cpo5crendE)
_ZN58_INTERNAL_726491dc_27_index_mul_2d_cuda_kernel_cu_cdee09e14cuda3std3__45__cpo5crendE:
	.zero		1
	.type		_ZN58_INTERNAL_726491dc_27_index_mul_2d_cuda_kernel_cu_cdee09e14cuda3std6ranges3__45__cpo5cdataE,@object
	.size		_ZN58_INTERNAL_726491dc_27_index_mul_2d_cuda_kernel_cu_cdee09e14cuda3std6ranges3__45__cpo5cdataE,(_ZN58_INTERNAL_726491dc_27_index_mul_2d_cuda_kernel_cu_cdee09e14cuda3std6ranges3__45__cpo3endE - _ZN58_INTERNAL_726491dc_27_index_mul_2d_cuda_kernel_cu_cdee09e14cuda3std6ranges3__45__cpo5cdataE)
_ZN58_INTERNAL_726491dc_27_index_mul_2d_cuda_kernel_cu_cdee09e14cuda3std6ranges3__45__cpo5cdataE:
	.zero		1
	.type		_ZN58_INTERNAL_726491dc_27_index_mul_2d_cuda_kernel_cu_cdee09e14cuda3std6ranges3__45__cpo3endE,@object
	.size		_ZN58_INTERNAL_726491dc_27_index_mul_2d_cuda_kernel_cu_cdee09e14cuda3std6ranges3__45__cpo3endE,(_ZN58_INTERNAL_726491dc_27_index_mul_2d_cuda_kernel_cu_cdee09e14cuda3std3__419piecewise_constructE - _ZN58_INTERNAL_726491dc_27_index_mul_2d_cuda_kernel_cu_cdee09e14cuda3std6ranges3__45__cpo3endE)
_ZN58_INTERNAL_726491dc_27_index_mul_2d_cuda_kernel_cu_cdee09e14cuda3std6ranges3__45__cpo3endE:
	.zero		1
	.type		_ZN58_INTERNAL_726491dc_27_index_mul_2d_cuda_kernel_cu_cdee09e14cuda3std3__419piecewise_constructE,@object
	.size		_ZN58_INTERNAL_726491dc_27_index_mul_2d_cuda_kernel_cu_cdee09e14cuda3std3__419piecewise_constructE,(_ZN58_INTERNAL_726491dc_27_index_mul_2d_cuda_kernel_cu_cdee09e14cuda3std6ranges3__45__cpo5ssizeE - _ZN58_INTERNAL_726491dc_27_index_mul_2d_cuda_kernel_cu_cdee09e14cuda3std3__419piecewise_constructE)
_ZN58_INTERNAL_726491dc_27_index_mul_2d_cuda_kernel_cu_cdee09e14cuda3std3__419piecewise_constructE:
	.zero		1
	.type		_ZN58_INTERNAL_726491dc_27_index_mul_2d_cuda_kernel_cu_cdee09e14cuda3std6ranges3__45__cpo5ssizeE,@object
	.size		_ZN58_INTERNAL_726491dc_27_index_mul_2d_cuda_kernel_cu_cdee09e14cuda3std6ranges3__45__cpo5ssizeE,(_ZN58_INTERNAL_726491dc_27_index_mul_2d_cuda_kernel_cu_cdee09e14cuda3std3__45__cpo3endE - _ZN58_INTERNAL_726491dc_27_index_mul_2d_cuda_kernel_cu_cdee09e14cuda3std6ranges3__45__cpo5ssizeE)
_ZN58_INTERNAL_726491dc_27_index_mul_2d_cuda_kernel_cu_cdee09e14cuda3std6ranges3__45__cpo5ssizeE:
	.zero		1
	.type		_ZN58_INTERNAL_726491dc_27_index_mul_2d_cuda_kernel_cu_cdee09e14cuda3std3__45__cpo3endE,@object
	.size		_ZN58_INTERNAL_726491dc_27_index_mul_2d_cuda_kernel_cu_cdee09e14cuda3std3__45__cpo3endE,(_ZN58_INTERNAL_726491dc_27_index_mul_2d_cuda_kernel_cu_cdee09e14cuda3std6ranges3__45__cpo4cendE - _ZN58_INTERNAL_726491dc_27_index_mul_2d_cuda_kernel_cu_cdee09e14cuda3std3__45__cpo3endE)
_ZN58_INTERNAL_726491dc_27_index_mul_2d_cuda_kernel_cu_cdee09e14cuda3std3__45__cpo3endE:
	.zero		1
	.type		_ZN58_INTERNAL_726491dc_27_index_mul_2d_cuda_kernel_cu_cdee09e14cuda3std6ranges3__45__cpo4cendE,@object
	.size		_ZN58_INTERNAL_726491dc_27_index_mul_2d_cuda_kernel_cu_cdee09e14cuda3std6ranges3__45__cpo4cendE,(_ZN58_INTERNAL_726491dc_27_index_mul_2d_cuda_kernel_cu_cdee09e14cuda3std3__45__cpo4rendE - _ZN58_INTERNAL_726491dc_27_index_mul_2d_cuda_kernel_cu_cdee09e14cuda3std6ranges3__45__cpo4cendE)
_ZN58_INTERNAL_726491dc_27_index_mul_2d_cuda_kernel_cu_cdee09e14cuda3std6ranges3__45__cpo4cendE:
	.zero		1
	.type		_ZN58_INTERNAL_726491dc_27_index_mul_2d_cuda_kernel_cu_cdee09e14cuda3std3__45__cpo4rendE,@object
	.size		_ZN58_INTERNAL_726491dc_27_index_mul_2d_cuda_kernel_cu_cdee09e14cuda3std3__45__cpo4rendE,(_ZN58_INTERNAL_726491dc_27_index_mul_2d_cuda_kernel_cu_cdee09e14cuda3std6ranges3__45__cpo4prevE - _ZN58_INTERNAL_726491dc_27_index_mul_2d_cuda_kernel_cu_cdee09e14cuda3std3__45__cpo4rendE)
_ZN58_INTERNAL_726491dc_27_index_mul_2d_cuda_kernel_cu_cdee09e14cuda3std3__45__cpo4rendE:
	.zero		1
	.type		_ZN58_INTERNAL_726491dc_27_index_mul_2d_cuda_kernel_cu_cdee09e14cuda3std6ranges3__45__cpo4prevE,@object
	.size		_ZN58_INTERNAL_726491dc_27_index_mul_2d_cuda_kernel_cu_cdee09e14cuda3std6ranges3__45__cpo4prevE,(_ZN58_INTERNAL_726491dc_27_index_mul_2d_cuda_kernel_cu_cdee09e14cuda3std6ranges3__45__cpo9iter_moveE - _ZN58_INTERNAL_726491dc_27_index_mul_2d_cuda_kernel_cu_cdee09e14cuda3std6ranges3__45__cpo4prevE)
_ZN58_INTERNAL_726491dc_27_index_mul_2d_cuda_kernel_cu_cdee09e14cuda3std6ranges3__45__cpo4prevE:
	.zero		1
	.type		_ZN58_INTERNAL_726491dc_27_index_mul_2d_cuda_kernel_cu_cdee09e14cuda3std6ranges3__45__cpo9iter_moveE,@object
	.size		_ZN58_INTERNAL_726491dc_27_index_mul_2d_cuda_kernel_cu_cdee09e14cuda3std6ranges3__45__cpo9iter_moveE,(.L_13 - _ZN58_INTERNAL_726491dc_27_index_mul_2d_cuda_kernel_cu_cdee09e14cuda3std6ranges3__45__cpo9iter_moveE)
_ZN58_INTERNAL_726491dc_27_index_mul_2d_cuda_kernel_cu_cdee09e14cuda3std6ranges3__45__cpo9iter_moveE:
	.zero		1
.L_13:


//--------------------- .nv.constant0._Z27index_mul_2d_grad_grad_halfPN3c104HalfES1_S1_PKS0_S3_S3_S3_S3_PKlll --------------------------
	.section	.nv.constant0._Z27index_mul_2d_grad_grad_halfPN3c104HalfES1_S1_PKS0_S3_S3_S3_S3_PKlll,"a",@progbits
	.sectionflags	@""
	.align	4
.nv.constant0._Z27index_mul_2d_grad_grad_halfPN3c104HalfES1_S1_PKS0_S3_S3_S3_S3_PKlll:
	.zero		616


//--------------------- .nv.constant0._Z28index_mul_2d_grad_grad_floatPfS_S_PKfS1_S1_S1_S1_PKlll --------------------------
	.section	.nv.constant0._Z28index_mul_2d_grad_grad_floatPfS_S_PKfS1_S1_S1_S1_PKlll,"a",@progbits
	.sectionflags	@""
	.align	4
.nv.constant0._Z28index_mul_2d_grad_grad_floatPfS_S_PKfS1_S1_S1_S1_PKlll:
	.zero		616


//--------------------- .nv.constant0._Z34index_mul_2d_grad_grad_float_dim64PfS_S_PKfS1_S1_S1_S1_PKll --------------------------
	.section	.nv.constant0._Z34index_mul_2d_grad_grad_float_dim64PfS_S_PKfS1_S1_S1_S1_PKll,"a",@progbits
	.sectionflags	@""
	.align	4
.nv.constant0._Z34index_mul_2d_grad_grad_float_dim64PfS_S_PKfS1_S1_S1_S1_PKll:
	.zero		608


//--------------------- .nv.constant0._Z22index_mul_2d_grad_halfPN3c104HalfES1_PKS0_S3_S3_PKlll --------------------------
	.section	.nv.constant0._Z22index_mul_2d_grad_halfPN3c104HalfES1_PKS0_S3_S3_PKlll,"a",@progbits
	.sectionflags	@""
	.align	4
.nv.constant0._Z22index_mul_2d_grad_halfPN3c104HalfES1_PKS0_S3_S3_PKlll:
	.zero		592


//--------------------- .nv.constant0._Z23index_mul_2d_grad_floatPfS_PKfS1_S1_PKlll --------------------------
	.section	.nv.constant0._Z23index_mul_2d_grad_floatPfS_PKfS1_S1_PKlll,"a",@progbits
	.sectionflags	@""
	.align	4
.nv.constant0._Z23index_mul_2d_grad_floatPfS_PKfS1_S1_PKlll:
	.zero		592


//--------------------- .nv.constant0._Z29index_mul_2d_grad_float_dim64PfS_PKfS1_S1_PKll --------------------------
	.section	.nv.constant0._Z29index_mul_2d_grad_float_dim64PfS_PKfS1_S1_PKll,"a",@progbits
	.sectionflags	@""
	.align	4
.nv.constant0._Z29index_mul_2d_grad_float_dim64PfS_PKfS1_S1_PKll:
	.zero		584


//--------------------- .nv.constant0._Z17index_mul_2d_halfPN3c104HalfEPKS0_S3_PKlll --------------------------
	.section	.nv.constant0._Z17index_mul_2d_halfPN3c104HalfEPKS0_S3_PKlll,"a",@progbits
	.sectionflags	@""
	.align	4
.nv.constant0._Z17index_mul_2d_halfPN3c104HalfEPKS0_S3_PKlll:
	.zero		576


//--------------------- .nv.constant0._Z18index_mul_2d_floatPfPKfS1_PKlll --------------------------
	.section	.nv.constant0._Z18index_mul_2d_floatPfPKfS1_PKlll,"a",@progbits
	.sectionflags	@""
	.align	4
.nv.constant0._Z18index_mul_2d_floatPfPKfS1_PKlll:
	.zero		576


//--------------------- .nv.constant0._Z24index_mul_2d_float_dim64PfPKfS1_PKll --------------------------
	.section	.nv.constant0._Z24index_mul_2d_float_dim64PfPKfS1_PKll,"a",@progbits
	.sectionflags	@""
	.align	4
.nv.constant0._Z24index_mul_2d_float_dim64PfPKfS1_PKll:
	.zero		568


//--------------------- SYMBOLS --------------------------

	.type		.nv.reservedSmem.offset0,@object
	.size		.nv.reservedSmem.offset0,0x4
